//
// Generated by NVIDIA NVVM Compiler
//
// Compiler Build ID: CL-36424714
// Cuda compilation tools, release 13.0, V13.0.88
// Based on NVVM 20.0.0
//

.version 9.0
.target sm_100
.address_size 64

	// .globl	_ZN6render13ssaaGPUKernelEPK6uchar4PS0_iii

.visible .entry _ZN6render13ssaaGPUKernelEPK6uchar4PS0_iii(
	.param .u64 .ptr .align 1 _ZN6render13ssaaGPUKernelEPK6uchar4PS0_iii_param_0,
	.param .u64 .ptr .align 1 _ZN6render13ssaaGPUKernelEPK6uchar4PS0_iii_param_1,
	.param .u32 _ZN6render13ssaaGPUKernelEPK6uchar4PS0_iii_param_2,
	.param .u32 _ZN6render13ssaaGPUKernelEPK6uchar4PS0_iii_param_3,
	.param .u32 _ZN6render13ssaaGPUKernelEPK6uchar4PS0_iii_param_4
)
{
	.reg .pred 	%p<22>;
	.reg .b16 	%rs<92>;
	.reg .b32 	%r<240>;
	.reg .b64 	%rd<53>;
	.reg .b64 	%fd<156>;

	ld.param.u64 	%rd4, [_ZN6render13ssaaGPUKernelEPK6uchar4PS0_iii_param_0];
	ld.param.u64 	%rd3, [_ZN6render13ssaaGPUKernelEPK6uchar4PS0_iii_param_1];
	ld.param.u32 	%r75, [_ZN6render13ssaaGPUKernelEPK6uchar4PS0_iii_param_2];
	ld.param.u32 	%r77, [_ZN6render13ssaaGPUKernelEPK6uchar4PS0_iii_param_4];
	cvta.to.global.u64 	%rd1, %rd4;
	cvta.to.global.u64 	%rd2, %rd3;
	mov.u32 	%r78, %ctaid.x;
	mov.u32 	%r79, %ntid.x;
	mov.u32 	%r80, %tid.x;
	mad.lo.s32 	%r222, %r78, %r79, %r80;
	mov.u32 	%r81, %ctaid.y;
	mov.u32 	%r82, %ntid.y;
	mov.u32 	%r83, %tid.y;
	mad.lo.s32 	%r2, %r81, %r82, %r83;
	mov.u32 	%r84, %nctaid.x;
	mul.lo.s32 	%r3, %r79, %r84;
	mov.u32 	%r85, %nctaid.y;
	mul.lo.s32 	%r4, %r82, %r85;
	setp.ge.s32 	%p1, %r222, %r75;
	@%p1 bra 	$L__BB0_28;
	setp.lt.s32 	%p2, %r77, 1;
	mul.lo.s32 	%r86, %r77, %r77;
	cvt.rn.f64.u32 	%fd1, %r86;
	@%p2 bra 	$L__BB0_19;
	add.s32 	%r5, %r77, -1;
	and.b32  	%r6, %r77, 7;
	and.b32  	%r7, %r77, 3;
	and.b32  	%r8, %r77, 2147483640;
	and.b32  	%r9, %r77, 1;
	neg.s32 	%r10, %r8;
	mul.lo.s32 	%r11, %r77, %r75;
	shl.b32 	%r12, %r11, 3;
$L__BB0_3:
	ld.param.u32 	%r220, [_ZN6render13ssaaGPUKernelEPK6uchar4PS0_iii_param_3];
	setp.ge.s32 	%p11, %r2, %r220;
	mov.u32 	%r223, %r2;
	@%p11 bra 	$L__BB0_4;
	bra.uni 	$L__BB0_5;
$L__BB0_4:
	mov.u32 	%r215, %ntid.x;
	mov.u32 	%r216, %nctaid.x;
	mad.lo.s32 	%r222, %r215, %r216, %r222;
	setp.lt.s32 	%p21, %r222, %r75;
	@%p21 bra 	$L__BB0_3;
	bra.uni 	$L__BB0_28;
$L__BB0_5:
	mul.lo.s32 	%r16, %r223, %r77;
	mad.lo.s32 	%r113, %r75, %r16, %r75;
	add.s32 	%r114, %r222, %r113;
	mul.lo.s32 	%r17, %r77, %r114;
	add.s32 	%r115, %r16, 2;
	mad.lo.s32 	%r116, %r75, %r115, %r222;
	mul.lo.s32 	%r18, %r77, %r116;
	add.s32 	%r117, %r16, 3;
	mad.lo.s32 	%r118, %r75, %r117, %r222;
	mul.lo.s32 	%r19, %r77, %r118;
	add.s32 	%r119, %r16, 4;
	mad.lo.s32 	%r120, %r75, %r119, %r222;
	mul.lo.s32 	%r20, %r77, %r120;
	add.s32 	%r121, %r16, 5;
	mad.lo.s32 	%r122, %r75, %r121, %r222;
	mul.lo.s32 	%r21, %r77, %r122;
	add.s32 	%r123, %r16, 6;
	mad.lo.s32 	%r124, %r75, %r123, %r222;
	mul.lo.s32 	%r22, %r77, %r124;
	add.s32 	%r125, %r16, 7;
	mad.lo.s32 	%r126, %r75, %r125, %r222;
	mul.lo.s32 	%r23, %r77, %r126;
	mad.lo.s32 	%r127, %r11, %r223, %r222;
	mul.lo.s32 	%r24, %r77, %r127;
	mov.f64 	%fd155, 0d0000000000000000;
	mov.b32 	%r224, 0;
	mov.f64 	%fd154, %fd155;
	mov.f64 	%fd153, %fd155;
$L__BB0_6:
	setp.lt.u32 	%p12, %r5, 7;
	mov.b32 	%r235, 0;
	@%p12 bra 	$L__BB0_9;
	add.s32 	%r232, %r17, %r224;
	add.s32 	%r231, %r18, %r224;
	add.s32 	%r230, %r19, %r224;
	add.s32 	%r229, %r20, %r224;
	add.s32 	%r228, %r21, %r224;
	add.s32 	%r227, %r22, %r224;
	add.s32 	%r226, %r23, %r224;
	add.s32 	%r225, %r24, %r224;
	mov.u32 	%r233, %r10;
$L__BB0_8:
	.pragma "nounroll";
	mul.wide.s32 	%rd19, %r225, 4;
	add.s64 	%rd20, %rd1, %rd19;
	.pragma "used_bytes_mask 7";
	ld.global.u32 	%r129, [%rd20];
	bfe.u32 	%r130, %r129, 0, 8;
	cvt.u16.u32 	%rs2, %r130;
	and.b16  	%rs3, %rs2, 255;
	bfe.u32 	%r131, %r129, 8, 8;
	cvt.u16.u32 	%rs4, %r131;
	and.b16  	%rs5, %rs4, 255;
	bfe.u32 	%r132, %r129, 16, 8;
	cvt.u16.u32 	%rs6, %r132;
	and.b16  	%rs7, %rs6, 255;
	cvt.rn.f64.u16 	%fd45, %rs3;
	add.f64 	%fd46, %fd153, %fd45;
	cvt.rn.f64.u16 	%fd47, %rs5;
	add.f64 	%fd48, %fd154, %fd47;
	cvt.rn.f64.u16 	%fd49, %rs7;
	add.f64 	%fd50, %fd155, %fd49;
	mul.wide.s32 	%rd21, %r232, 4;
	add.s64 	%rd22, %rd1, %rd21;
	.pragma "used_bytes_mask 7";
	ld.global.u32 	%r133, [%rd22];
	bfe.u32 	%r134, %r133, 0, 8;
	cvt.u16.u32 	%rs8, %r134;
	and.b16  	%rs9, %rs8, 255;
	bfe.u32 	%r135, %r133, 8, 8;
	cvt.u16.u32 	%rs10, %r135;
	and.b16  	%rs11, %rs10, 255;
	bfe.u32 	%r136, %r133, 16, 8;
	cvt.u16.u32 	%rs12, %r136;
	and.b16  	%rs13, %rs12, 255;
	cvt.rn.f64.u16 	%fd51, %rs9;
	add.f64 	%fd52, %fd46, %fd51;
	cvt.rn.f64.u16 	%fd53, %rs11;
	add.f64 	%fd54, %fd48, %fd53;
	cvt.rn.f64.u16 	%fd55, %rs13;
	add.f64 	%fd56, %fd50, %fd55;
	mul.wide.s32 	%rd23, %r231, 4;
	add.s64 	%rd24, %rd1, %rd23;
	.pragma "used_bytes_mask 7";
	ld.global.u32 	%r137, [%rd24];
	bfe.u32 	%r138, %r137, 0, 8;
	cvt.u16.u32 	%rs14, %r138;
	and.b16  	%rs15, %rs14, 255;
	bfe.u32 	%r139, %r137, 8, 8;
	cvt.u16.u32 	%rs16, %r139;
	and.b16  	%rs17, %rs16, 255;
	bfe.u32 	%r140, %r137, 16, 8;
	cvt.u16.u32 	%rs18, %r140;
	and.b16  	%rs19, %rs18, 255;
	cvt.rn.f64.u16 	%fd57, %rs15;
	add.f64 	%fd58, %fd52, %fd57;
	cvt.rn.f64.u16 	%fd59, %rs17;
	add.f64 	%fd60, %fd54, %fd59;
	cvt.rn.f64.u16 	%fd61, %rs19;
	add.f64 	%fd62, %fd56, %fd61;
	mul.wide.s32 	%rd25, %r230, 4;
	add.s64 	%rd26, %rd1, %rd25;
	.pragma "used_bytes_mask 7";
	ld.global.u32 	%r141, [%rd26];
	bfe.u32 	%r142, %r141, 0, 8;
	cvt.u16.u32 	%rs20, %r142;
	and.b16  	%rs21, %rs20, 255;
	bfe.u32 	%r143, %r141, 8, 8;
	cvt.u16.u32 	%rs22, %r143;
	and.b16  	%rs23, %rs22, 255;
	bfe.u32 	%r144, %r141, 16, 8;
	cvt.u16.u32 	%rs24, %r144;
	and.b16  	%rs25, %rs24, 255;
	cvt.rn.f64.u16 	%fd63, %rs21;
	add.f64 	%fd64, %fd58, %fd63;
	cvt.rn.f64.u16 	%fd65, %rs23;
	add.f64 	%fd66, %fd60, %fd65;
	cvt.rn.f64.u16 	%fd67, %rs25;
	add.f64 	%fd68, %fd62, %fd67;
	mul.wide.s32 	%rd27, %r229, 4;
	add.s64 	%rd28, %rd1, %rd27;
	.pragma "used_bytes_mask 7";
	ld.global.u32 	%r145, [%rd28];
	bfe.u32 	%r146, %r145, 0, 8;
	cvt.u16.u32 	%rs26, %r146;
	and.b16  	%rs27, %rs26, 255;
	bfe.u32 	%r147, %r145, 8, 8;
	cvt.u16.u32 	%rs28, %r147;
	and.b16  	%rs29, %rs28, 255;
	bfe.u32 	%r148, %r145, 16, 8;
	cvt.u16.u32 	%rs30, %r148;
	and.b16  	%rs31, %rs30, 255;
	cvt.rn.f64.u16 	%fd69, %rs27;
	add.f64 	%fd70, %fd64, %fd69;
	cvt.rn.f64.u16 	%fd71, %rs29;
	add.f64 	%fd72, %fd66, %fd71;
	cvt.rn.f64.u16 	%fd73, %rs31;
	add.f64 	%fd74, %fd68, %fd73;
	mul.wide.s32 	%rd29, %r228, 4;
	add.s64 	%rd30, %rd1, %rd29;
	.pragma "used_bytes_mask 7";
	ld.global.u32 	%r149, [%rd30];
	bfe.u32 	%r150, %r149, 0, 8;
	cvt.u16.u32 	%rs32, %r150;
	and.b16  	%rs33, %rs32, 255;
	bfe.u32 	%r151, %r149, 8, 8;
	cvt.u16.u32 	%rs34, %r151;
	and.b16  	%rs35, %rs34, 255;
	bfe.u32 	%r152, %r149, 16, 8;
	cvt.u16.u32 	%rs36, %r152;
	and.b16  	%rs37, %rs36, 255;
	cvt.rn.f64.u16 	%fd75, %rs33;
	add.f64 	%fd76, %fd70, %fd75;
	cvt.rn.f64.u16 	%fd77, %rs35;
	add.f64 	%fd78, %fd72, %fd77;
	cvt.rn.f64.u16 	%fd79, %rs37;
	add.f64 	%fd80, %fd74, %fd79;
	mul.wide.s32 	%rd31, %r227, 4;
	add.s64 	%rd32, %rd1, %rd31;
	.pragma "used_bytes_mask 7";
	ld.global.u32 	%r153, [%rd32];
	bfe.u32 	%r154, %r153, 0, 8;
	cvt.u16.u32 	%rs38, %r154;
	and.b16  	%rs39, %rs38, 255;
	bfe.u32 	%r155, %r153, 8, 8;
	cvt.u16.u32 	%rs40, %r155;
	and.b16  	%rs41, %rs40, 255;
	bfe.u32 	%r156, %r153, 16, 8;
	cvt.u16.u32 	%rs42, %r156;
	and.b16  	%rs43, %rs42, 255;
	cvt.rn.f64.u16 	%fd81, %rs39;
	add.f64 	%fd82, %fd76, %fd81;
	cvt.rn.f64.u16 	%fd83, %rs41;
	add.f64 	%fd84, %fd78, %fd83;
	cvt.rn.f64.u16 	%fd85, %rs43;
	add.f64 	%fd86, %fd80, %fd85;
	mul.wide.s32 	%rd33, %r226, 4;
	add.s64 	%rd34, %rd1, %rd33;
	.pragma "used_bytes_mask 7";
	ld.global.u32 	%r157, [%rd34];
	bfe.u32 	%r158, %r157, 0, 8;
	cvt.u16.u32 	%rs44, %r158;
	and.b16  	%rs45, %rs44, 255;
	bfe.u32 	%r159, %r157, 8, 8;
	cvt.u16.u32 	%rs46, %r159;
	and.b16  	%rs47, %rs46, 255;
	bfe.u32 	%r160, %r157, 16, 8;
	cvt.u16.u32 	%rs48, %r160;
	and.b16  	%rs49, %rs48, 255;
	cvt.rn.f64.u16 	%fd87, %rs45;
	add.f64 	%fd153, %fd82, %fd87;
	cvt.rn.f64.u16 	%fd88, %rs47;
	add.f64 	%fd154, %fd84, %fd88;
	cvt.rn.f64.u16 	%fd89, %rs49;
	add.f64 	%fd155, %fd86, %fd89;
	add.s32 	%r233, %r233, 8;
	add.s32 	%r232, %r232, %r12;
	add.s32 	%r231, %r231, %r12;
	add.s32 	%r230, %r230, %r12;
	add.s32 	%r229, %r229, %r12;
	add.s32 	%r228, %r228, %r12;
	add.s32 	%r227, %r227, %r12;
	add.s32 	%r226, %r226, %r12;
	add.s32 	%r225, %r225, %r12;
	setp.ne.s32 	%p13, %r233, 0;
	mov.u32 	%r235, %r8;
	@%p13 bra 	$L__BB0_8;
$L__BB0_9:
	setp.eq.s32 	%p14, %r6, 0;
	@%p14 bra 	$L__BB0_17;
	add.s32 	%r161, %r6, -1;
	setp.lt.u32 	%p15, %r161, 3;
	@%p15 bra 	$L__BB0_12;
	add.s32 	%r162, %r235, %r16;
	mad.lo.s32 	%r163, %r162, %r75, %r222;
	mad.lo.s32 	%r164, %r163, %r77, %r224;
	mul.wide.s32 	%rd35, %r164, 4;
	add.s64 	%rd36, %rd1, %rd35;
	.pragma "used_bytes_mask 7";
	ld.global.u32 	%r165, [%rd36];
	bfe.u32 	%r166, %r165, 0, 8;
	cvt.u16.u32 	%rs50, %r166;
	and.b16  	%rs51, %rs50, 255;
	bfe.u32 	%r167, %r165, 8, 8;
	cvt.u16.u32 	%rs52, %r167;
	and.b16  	%rs53, %rs52, 255;
	bfe.u32 	%r168, %r165, 16, 8;
	cvt.u16.u32 	%rs54, %r168;
	and.b16  	%rs55, %rs54, 255;
	cvt.rn.f64.u16 	%fd91, %rs51;
	add.f64 	%fd92, %fd153, %fd91;
	cvt.rn.f64.u16 	%fd93, %rs53;
	add.f64 	%fd94, %fd154, %fd93;
	cvt.rn.f64.u16 	%fd95, %rs55;
	add.f64 	%fd96, %fd155, %fd95;
	add.s32 	%r169, %r163, %r75;
	mad.lo.s32 	%r170, %r169, %r77, %r224;
	mul.wide.s32 	%rd37, %r170, 4;
	add.s64 	%rd38, %rd1, %rd37;
	.pragma "used_bytes_mask 7";
	ld.global.u32 	%r171, [%rd38];
	bfe.u32 	%r172, %r171, 0, 8;
	cvt.u16.u32 	%rs56, %r172;
	and.b16  	%rs57, %rs56, 255;
	bfe.u32 	%r173, %r171, 8, 8;
	cvt.u16.u32 	%rs58, %r173;
	and.b16  	%rs59, %rs58, 255;
	bfe.u32 	%r174, %r171, 16, 8;
	cvt.u16.u32 	%rs60, %r174;
	and.b16  	%rs61, %rs60, 255;
	cvt.rn.f64.u16 	%fd97, %rs57;
	add.f64 	%fd98, %fd92, %fd97;
	cvt.rn.f64.u16 	%fd99, %rs59;
	add.f64 	%fd100, %fd94, %fd99;
	cvt.rn.f64.u16 	%fd101, %rs61;
	add.f64 	%fd102, %fd96, %fd101;
	add.s32 	%r175, %r169, %r75;
	mad.lo.s32 	%r176, %r175, %r77, %r224;
	mul.wide.s32 	%rd39, %r176, 4;
	add.s64 	%rd40, %rd1, %rd39;
	.pragma "used_bytes_mask 7";
	ld.global.u32 	%r177, [%rd40];
	bfe.u32 	%r178, %r177, 0, 8;
	cvt.u16.u32 	%rs62, %r178;
	and.b16  	%rs63, %rs62, 255;
	bfe.u32 	%r179, %r177, 8, 8;
	cvt.u16.u32 	%rs64, %r179;
	and.b16  	%rs65, %rs64, 255;
	bfe.u32 	%r180, %r177, 16, 8;
	cvt.u16.u32 	%rs66, %r180;
	and.b16  	%rs67, %rs66, 255;
	cvt.rn.f64.u16 	%fd103, %rs63;
	add.f64 	%fd104, %fd98, %fd103;
	cvt.rn.f64.u16 	%fd105, %rs65;
	add.f64 	%fd106, %fd100, %fd105;
	cvt.rn.f64.u16 	%fd107, %rs67;
	add.f64 	%fd108, %fd102, %fd107;
	add.s32 	%r181, %r175, %r75;
	mad.lo.s32 	%r182, %r181, %r77, %r224;
	mul.wide.s32 	%rd41, %r182, 4;
	add.s64 	%rd42, %rd1, %rd41;
	.pragma "used_bytes_mask 7";
	ld.global.u32 	%r183, [%rd42];
	bfe.u32 	%r184, %r183, 0, 8;
	cvt.u16.u32 	%rs68, %r184;
	and.b16  	%rs69, %rs68, 255;
	bfe.u32 	%r185, %r183, 8, 8;
	cvt.u16.u32 	%rs70, %r185;
	and.b16  	%rs71, %rs70, 255;
	bfe.u32 	%r186, %r183, 16, 8;
	cvt.u16.u32 	%rs72, %r186;
	and.b16  	%rs73, %rs72, 255;
	cvt.rn.f64.u16 	%fd109, %rs69;
	add.f64 	%fd153, %fd104, %fd109;
	cvt.rn.f64.u16 	%fd110, %rs71;
	add.f64 	%fd154, %fd106, %fd110;
	cvt.rn.f64.u16 	%fd111, %rs73;
	add.f64 	%fd155, %fd108, %fd111;
	add.s32 	%r235, %r235, 4;
$L__BB0_12:
	setp.eq.s32 	%p16, %r7, 0;
	@%p16 bra 	$L__BB0_17;
	setp.eq.s32 	%p17, %r7, 1;
	@%p17 bra 	$L__BB0_15;
	add.s32 	%r187, %r235, %r16;
	mad.lo.s32 	%r188, %r187, %r75, %r222;
	mad.lo.s32 	%r189, %r188, %r77, %r224;
	mul.wide.s32 	%rd43, %r189, 4;
	add.s64 	%rd44, %rd1, %rd43;
	.pragma "used_bytes_mask 7";
	ld.global.u32 	%r190, [%rd44];
	bfe.u32 	%r191, %r190, 0, 8;
	cvt.u16.u32 	%rs74, %r191;
	and.b16  	%rs75, %rs74, 255;
	bfe.u32 	%r192, %r190, 8, 8;
	cvt.u16.u32 	%rs76, %r192;
	and.b16  	%rs77, %rs76, 255;
	bfe.u32 	%r193, %r190, 16, 8;
	cvt.u16.u32 	%rs78, %r193;
	and.b16  	%rs79, %rs78, 255;
	cvt.rn.f64.u16 	%fd113, %rs75;
	add.f64 	%fd114, %fd153, %fd113;
	cvt.rn.f64.u16 	%fd115, %rs77;
	add.f64 	%fd116, %fd154, %fd115;
	cvt.rn.f64.u16 	%fd117, %rs79;
	add.f64 	%fd118, %fd155, %fd117;
	add.s32 	%r194, %r188, %r75;
	mad.lo.s32 	%r195, %r194, %r77, %r224;
	mul.wide.s32 	%rd45, %r195, 4;
	add.s64 	%rd46, %rd1, %rd45;
	.pragma "used_bytes_mask 7";
	ld.global.u32 	%r196, [%rd46];
	bfe.u32 	%r197, %r196, 0, 8;
	cvt.u16.u32 	%rs80, %r197;
	and.b16  	%rs81, %rs80, 255;
	bfe.u32 	%r198, %r196, 8, 8;
	cvt.u16.u32 	%rs82, %r198;
	and.b16  	%rs83, %rs82, 255;
	bfe.u32 	%r199, %r196, 16, 8;
	cvt.u16.u32 	%rs84, %r199;
	and.b16  	%rs85, %rs84, 255;
	cvt.rn.f64.u16 	%fd119, %rs81;
	add.f64 	%fd153, %fd114, %fd119;
	cvt.rn.f64.u16 	%fd120, %rs83;
	add.f64 	%fd154, %fd116, %fd120;
	cvt.rn.f64.u16 	%fd121, %rs85;
	add.f64 	%fd155, %fd118, %fd121;
	add.s32 	%r235, %r235, 2;
$L__BB0_15:
	setp.eq.s32 	%p18, %r9, 0;
	@%p18 bra 	$L__BB0_17;
	add.s32 	%r200, %r235, %r16;
	mad.lo.s32 	%r201, %r200, %r75, %r222;
	mad.lo.s32 	%r202, %r201, %r77, %r224;
	mul.wide.s32 	%rd47, %r202, 4;
	add.s64 	%rd48, %rd1, %rd47;
	.pragma "used_bytes_mask 7";
	ld.global.u32 	%r203, [%rd48];
	bfe.u32 	%r204, %r203, 0, 8;
	cvt.u16.u32 	%rs86, %r204;
	and.b16  	%rs87, %rs86, 255;
	bfe.u32 	%r205, %r203, 8, 8;
	cvt.u16.u32 	%rs88, %r205;
	and.b16  	%rs89, %rs88, 255;
	bfe.u32 	%r206, %r203, 16, 8;
	cvt.u16.u32 	%rs90, %r206;
	and.b16  	%rs91, %rs90, 255;
	cvt.rn.f64.u16 	%fd122, %rs87;
	add.f64 	%fd153, %fd153, %fd122;
	cvt.rn.f64.u16 	%fd123, %rs89;
	add.f64 	%fd154, %fd154, %fd123;
	cvt.rn.f64.u16 	%fd124, %rs91;
	add.f64 	%fd155, %fd155, %fd124;
$L__BB0_17:
	add.s32 	%r224, %r224, 1;
	setp.ne.s32 	%p19, %r224, %r77;
	@%p19 bra 	$L__BB0_6;
	ld.param.u32 	%r221, [_ZN6render13ssaaGPUKernelEPK6uchar4PS0_iii_param_3];
	ld.param.u64 	%rd52, [_ZN6render13ssaaGPUKernelEPK6uchar4PS0_iii_param_1];
	mul.lo.s32 	%r207, %r77, %r77;
	cvt.rn.f64.u32 	%fd125, %r207;
	div.rn.f64 	%fd126, %fd153, %fd125;
	div.rn.f64 	%fd127, %fd154, %fd125;
	div.rn.f64 	%fd128, %fd155, %fd125;
	cvt.rzi.u32.f64 	%r208, %fd126;
	cvt.rzi.u32.f64 	%r209, %fd127;
	cvt.rzi.u32.f64 	%r210, %fd128;
	mad.lo.s32 	%r211, %r223, %r75, %r222;
	cvta.to.global.u64 	%rd49, %rd52;
	mul.wide.s32 	%rd50, %r211, 4;
	add.s64 	%rd51, %rd49, %rd50;
	prmt.b32 	%r212, %r208, %r209, 0x3340U;
	prmt.b32 	%r213, %r210, 65535, 0x3340U;
	prmt.b32 	%r214, %r212, %r213, 0x5410U;
	st.global.u32 	[%rd51], %r214;
	add.s32 	%r223, %r223, %r4;
	setp.lt.s32 	%p20, %r223, %r221;
	@%p20 bra 	$L__BB0_5;
	bra.uni 	$L__BB0_4;
$L__BB0_19:
	ld.param.u32 	%r217, [_ZN6render13ssaaGPUKernelEPK6uchar4PS0_iii_param_3];
	add.s32 	%r59, %r2, %r4;
	max.s32 	%r87, %r217, %r59;
	setp.lt.s32 	%p3, %r59, %r217;
	selp.u32 	%r88, 1, 0, %p3;
	add.s32 	%r89, %r59, %r88;
	sub.s32 	%r90, %r87, %r89;
	div.u32 	%r91, %r90, %r4;
	add.s32 	%r60, %r91, %r88;
	mov.f64 	%fd41, 0d0000000000000000;
	div.rn.f64 	%fd42, %fd41, %fd1;
	cvt.rzi.u32.f64 	%r92, %fd42;
	cvt.u16.u32 	%rs1, %r92;
	and.b32  	%r61, %r60, 3;
	mul.lo.s32 	%r62, %r2, %r75;
	mul.lo.s32 	%r63, %r59, %r75;
	add.s32 	%r64, %r59, %r4;
	mul.lo.s32 	%r65, %r64, %r75;
	add.s32 	%r66, %r64, %r4;
	prmt.b32 	%r97, %r98, 65535, 0x3340U;
$L__BB0_20:
	ld.param.u32 	%r218, [_ZN6render13ssaaGPUKernelEPK6uchar4PS0_iii_param_3];
	setp.ge.s32 	%p4, %r2, %r218;
	@%p4 bra 	$L__BB0_27;
	setp.eq.s32 	%p5, %r61, 3;
	mov.u32 	%r238, %r2;
	@%p5 bra 	$L__BB0_25;
	setp.eq.s32 	%p6, %r61, 0;
	add.s32 	%r93, %r62, %r222;
	mul.wide.s32 	%rd5, %r93, 4;
	add.s64 	%rd6, %rd2, %rd5;
	cvt.u32.u16 	%r94, %rs1;
	prmt.b32 	%r95, %r94, %r96, 0x3340U;
	prmt.b32 	%r68, %r95, %r97, 0x5410U;
	bfi.b32 	%r69, %r94, %r68, 8, 8;
	bfi.b32 	%r70, %r94, %r69, 16, 8;
	st.global.u32 	[%rd6], %r70;
	mov.u32 	%r238, %r59;
	@%p6 bra 	$L__BB0_25;
	setp.eq.s32 	%p7, %r61, 1;
	add.s32 	%r99, %r63, %r222;
	mul.wide.s32 	%rd7, %r99, 4;
	add.s64 	%rd8, %rd2, %rd7;
	st.global.u32 	[%rd8], %r70;
	mov.u32 	%r238, %r64;
	@%p7 bra 	$L__BB0_25;
	add.s32 	%r100, %r65, %r222;
	mul.wide.s32 	%rd9, %r100, 4;
	add.s64 	%rd10, %rd2, %rd9;
	st.global.u32 	[%rd10], %r70;
	mov.u32 	%r238, %r66;
$L__BB0_25:
	setp.lt.u32 	%p8, %r60, 3;
	@%p8 bra 	$L__BB0_27;
$L__BB0_26:
	ld.param.u32 	%r219, [_ZN6render13ssaaGPUKernelEPK6uchar4PS0_iii_param_3];
	mad.lo.s32 	%r101, %r238, %r75, %r222;
	mul.wide.s32 	%rd11, %r101, 4;
	add.s64 	%rd12, %rd2, %rd11;
	cvt.u32.u16 	%r102, %rs1;
	prmt.b32 	%r103, %r102, 65535, 0x3340U;
	prmt.b32 	%r104, %r102, %r102, 0x3340U;
	prmt.b32 	%r105, %r104, %r103, 0x5410U;
	st.global.u32 	[%rd12], %r105;
	add.s32 	%r106, %r238, %r4;
	mad.lo.s32 	%r107, %r106, %r75, %r222;
	mul.wide.s32 	%rd13, %r107, 4;
	add.s64 	%rd14, %rd2, %rd13;
	st.global.u32 	[%rd14], %r105;
	add.s32 	%r108, %r106, %r4;
	mad.lo.s32 	%r109, %r108, %r75, %r222;
	mul.wide.s32 	%rd15, %r109, 4;
	add.s64 	%rd16, %rd2, %rd15;
	st.global.u32 	[%rd16], %r105;
	add.s32 	%r110, %r108, %r4;
	mad.lo.s32 	%r111, %r110, %r75, %r222;
	mul.wide.s32 	%rd17, %r111, 4;
	add.s64 	%rd18, %rd2, %rd17;
	st.global.u32 	[%rd18], %r105;
	add.s32 	%r238, %r110, %r4;
	setp.lt.s32 	%p9, %r238, %r219;
	@%p9 bra 	$L__BB0_26;
$L__BB0_27:
	add.s32 	%r222, %r222, %r3;
	setp.lt.s32 	%p10, %r222, %r75;
	@%p10 bra 	$L__BB0_20;
$L__BB0_28:
	ret;

}


// ===== COMPILED SASS (sm_100) =====

	.target	sm_100

	.elftype	@"ET_EXEC"


//--------------------- .note.nv.tkinfo           --------------------------
	.section	.note.nv.tkinfo,"",@"SHT_NOTE"
	.sectionflags	@"SHF_NOTE_NV_TKINFO"
	.tkinfo
        /*0018*/ 	.word	0x00000002
        /*0030*/ 	.string	""
        /*0030*/ 	.string	"ptxas"
        /*0030*/ 	.string	"Cuda compilation tools, release 13.0, V13.0.88"
        /*0030*/ 	.string	"Build cuda_13.0.r13.0/compiler.36424714_0"
        /*0030*/ 	.string	"-arch sm_100 -m 64 "



//--------------------- .note.nv.cuinfo           --------------------------
	.section	.note.nv.cuinfo,"",@"SHT_NOTE"
	.sectionflags	@"SHF_NOTE_NV_CUINFO"
        /*0018*/ 	.short	0x0002
        /*001a*/ 	.short	0x0064
        /*001c*/ 	.short	0x0082
	.zero		2


//--------------------- .nv.info                  --------------------------
	.section	.nv.info,"",@"SHT_CUDA_INFO"
	.align	4


	//----- nvinfo : EIATTR_REGCOUNT
	.align		4
        /*0000*/ 	.byte	0x04, 0x2f
        /*0002*/ 	.short	(.L_1 - .L_0)
	.align		4
.L_0:
        /*0004*/ 	.word	index@(_ZN6render13ssaaGPUKernelEPK6uchar4PS0_iii)
        /*0008*/ 	.word	0x00000026


	//----- nvinfo : EIATTR_FRAME_SIZE
	.align		4
.L_1:
        /*000c*/ 	.byte	0x04, 0x11
        /*000e*/ 	.short	(.L_3 - .L_2)
	.align		4
.L_2:
        /*0010*/ 	.word	index@($__internal_0_$__cuda_sm20_div_rn_f64_full)
        /*0014*/ 	.word	0x00000000


	//----- nvinfo : EIATTR_FRAME_SIZE
	.align		4
.L_3:
        /*0018*/ 	.byte	0x04, 0x11
        /*001a*/ 	.short	(.L_5 - .L_4)
	.align		4
.L_4:
        /*001c*/ 	.word	index@(_ZN6render13ssaaGPUKernelEPK6uchar4PS0_iii)
        /*0020*/ 	.word	0x00000000


	//----- nvinfo : EIATTR_MIN_STACK_SIZE
	.align		4
.L_5:
        /*0024*/ 	.byte	0x04, 0x12
        /*0026*/ 	.short	(.L_7 - .L_6)
	.align		4
.L_6:
        /*0028*/ 	.word	index@(_ZN6render13ssaaGPUKernelEPK6uchar4PS0_iii)
        /*002c*/ 	.word	0x00000000
.L_7:


//--------------------- .nv.compat                --------------------------
	.section	.nv.compat,"",@"SHT_CUDA_COMPAT_INFO"
	.align	4
        /*0000*/ 	.byte	0x02, 0x09, 0x00, 0x00, 0x02, 0x02, 0x01, 0x00, 0x02, 0x05, 0x05, 0x00, 0x03, 0x07, 0x01, 0x01
        /*0010*/ 	.byte	0x02, 0x03, 0x00, 0x00, 0x02, 0x06, 0x01, 0x00, 0x04, 0x0b, 0x08, 0x00, 0x01, 0x00, 0x00, 0x00
        /*0020*/ 	.byte	0x00, 0x00, 0x00, 0x00


//--------------------- .nv.info._ZN6render13ssaaGPUKernelEPK6uchar4PS0_iii --------------------------
	.section	.nv.info._ZN6render13ssaaGPUKernelEPK6uchar4PS0_iii,"",@"SHT_CUDA_INFO"
	.sectionflags	@""
	.align	4


	//----- nvinfo : EIATTR_CUDA_API_VERSION
	.align		4
        /*0000*/ 	.byte	0x04, 0x37
        /*0002*/ 	.short	(.L_9 - .L_8)
.L_8:
        /*0004*/ 	.word	0x00000082


	//----- nvinfo : EIATTR_KPARAM_INFO
	.align		4
.L_9:
        /*0008*/ 	.byte	0x04, 0x17
        /*000a*/ 	.short	(.L_11 - .L_10)
.L_10:
        /*000c*/ 	.word	0x00000000
        /*0010*/ 	.short	0x0004
        /*0012*/ 	.short	0x0018
        /*0014*/ 	.byte	0x00, 0xf0, 0x11, 0x00


	//----- nvinfo : EIATTR_KPARAM_INFO
	.align		4
.L_11:
        /*0018*/ 	.byte	0x04, 0x17
        /*001a*/ 	.short	(.L_13 - .L_12)
.L_12:
        /*001c*/ 	.word	0x00000000
        /*0020*/ 	.short	0x0003
        /*0022*/ 	.short	0x0014
        /*0024*/ 	.byte	0x00, 0xf0, 0x11, 0x00


	//----- nvinfo : EIATTR_KPARAM_INFO
	.align		4
.L_13:
        /*0028*/ 	.byte	0x04, 0x17
        /*002a*/ 	.short	(.L_15 - .L_14)
.L_14:
        /*002c*/ 	.word	0x00000000
        /*0030*/ 	.short	0x0002
        /*0032*/ 	.short	0x0010
        /*0034*/ 	.byte	0x00, 0xf0, 0x11, 0x00


	//----- nvinfo : EIATTR_KPARAM_INFO
	.align		4
.L_15:
        /*0038*/ 	.byte	0x04, 0x17
        /*003a*/ 	.short	(.L_17 - .L_16)
.L_16:
        /*003c*/ 	.word	0x00000000
        /*0040*/ 	.short	0x0001
        /*0042*/ 	.short	0x0008
        /*0044*/ 	.byte	0x00, 0xf5, 0x21, 0x00


	//----- nvinfo : EIATTR_KPARAM_INFO
	.align		4
.L_17:
        /*0048*/ 	.byte	0x04, 0x17
        /*004a*/ 	.short	(.L_19 - .L_18)
.L_18:
        /*004c*/ 	.word	0x00000000
        /*0050*/ 	.short	0x0000
        /*0052*/ 	.short	0x0000
        /*0054*/ 	.byte	0x00, 0xf5, 0x21, 0x00


	//----- nvinfo : EIATTR_SPARSE_MMA_MASK
	.align		4
.L_19:
        /*0058*/ 	.byte	0x03, 0x50
        /*005a*/ 	.short	0x0000


	//----- nvinfo : EIATTR_MAXREG_COUNT
	.align		4
        /*005c*/ 	.byte	0x03, 0x1b
        /*005e*/ 	.short	0x00ff


	//----- nvinfo : EIATTR_MERCURY_ISA_VERSION
	.align		4
        /*0060*/ 	.byte	0x03, 0x5f
        /*0062*/ 	.short	0x0101


	//----- nvinfo : EIATTR_UNUSED_LOAD_BYTE_OFFSET
	.align		4
        /*0064*/ 	.byte	0x04, 0x44
        /*0066*/ 	.short	(.L_21 - .L_20)


	//   ....[0]....
.L_20:
        /*0068*/ 	.word	0x00000440
        /*006c*/ 	.word	0x00000007


	//   ....[1]....
        /*0070*/ 	.word	0x000004c0
        /*0074*/ 	.word	0x00000007


	//   ....[2]....
        /*0078*/ 	.word	0x00000540
        /*007c*/ 	.word	0x00000007


	//   ....[3]....
        /*0080*/ 	.word	0x000005c0
        /*0084*/ 	.word	0x00000007


	//   ....[4]....
        /*0088*/ 	.word	0x00000640
        /*008c*/ 	.word	0x00000007


	//   ....[5]....
        /*0090*/ 	.word	0x000006c0
        /*0094*/ 	.word	0x00000007


	//   ....[6]....
        /*0098*/ 	.word	0x00000740
        /*009c*/ 	.word	0x00000007


	//   ....[7]....
        /*00a0*/ 	.word	0x00000760
        /*00a4*/ 	.word	0x00000007


	//   ....[8]....
        /*00a8*/ 	.word	0x00000a30
        /*00ac*/ 	.word	0x00000007


	//   ....[9]....
        /*00b0*/ 	.word	0x00000a70
        /*00b4*/ 	.word	0x00000007


	//   ....[10]....
        /*00b8*/ 	.word	0x00000aa0
        /*00bc*/ 	.word	0x00000007


	//   ....[11]....
        /*00c0*/ 	.word	0x00000ad0
        /*00c4*/ 	.word	0x00000007


	//   ....[12]....
        /*00c8*/ 	.word	0x00000d40
        /*00cc*/ 	.word	0x00000007


	//   ....[13]....
        /*00d0*/ 	.word	0x00000d70
        /*00d4*/ 	.word	0x00000007


	//   ....[14]....
        /*00d8*/ 	.word	0x00000ec0
        /*00dc*/ 	.word	0x00000007


	//----- nvinfo : EIATTR_VRC_CTA_INIT_COUNT
	.align		4
.L_21:
        /*00e0*/ 	.byte	0x02, 0x4a
	.zero		1
	.zero		1


	//----- nvinfo : EIATTR_EXIT_INSTR_OFFSETS
	.align		4
        /*00e4*/ 	.byte	0x04, 0x1c
        /*00e6*/ 	.short	(.L_23 - .L_22)


	//   ....[0]....
.L_22:
        /*00e8*/ 	.word	0x000000f0


	//   ....[1]....
        /*00ec*/ 	.word	0x00001560


	//   ....[2]....
        /*00f0*/ 	.word	0x00001bc0


	//----- nvinfo : EIATTR_CRS_STACK_SIZE
	.align		4
.L_23:
        /*00f4*/ 	.byte	0x04, 0x1e
        /*00f6*/ 	.short	(.L_25 - .L_24)
.L_24:
        /*00f8*/ 	.word	0x00000000


	//----- nvinfo : EIATTR_CBANK_PARAM_SIZE
	.align		4
.L_25:
        /*00fc*/ 	.byte	0x03, 0x19
        /*00fe*/ 	.short	0x001c


	//----- nvinfo : EIATTR_PARAM_CBANK
	.align		4
        /*0100*/ 	.byte	0x04, 0x0a
        /*0102*/ 	.short	(.L_27 - .L_26)
	.align		4
.L_26:
        /*0104*/ 	.word	index@(.nv.constant0._ZN6render13ssaaGPUKernelEPK6uchar4PS0_iii)
        /*0108*/ 	.short	0x0380
        /*010a*/ 	.short	0x001c


	//----- nvinfo : EIATTR_SW_WAR
	.align		4
.L_27:
        /*010c*/ 	.byte	0x04, 0x36
        /*010e*/ 	.short	(.L_29 - .L_28)
.L_28:
        /*0110*/ 	.word	0x00000008
.L_29:


//--------------------- .nv.callgraph             --------------------------
	.section	.nv.callgraph,"",@"SHT_CUDA_CALLGRAPH"
	.align	4
	.sectionentsize	8
	.align		4
        /*0000*/ 	.word	0x00000000
	.align		4
        /*0004*/ 	.word	0xffffffff
	.align		4
        /*0008*/ 	.word	0x00000000
	.align		4
        /*000c*/ 	.word	0xfffffffe
	.align		4
        /*0010*/ 	.word	0x00000000
	.align		4
        /*0014*/ 	.word	0xfffffffd
	.align		4
        /*0018*/ 	.word	0x00000000
	.align		4
        /*001c*/ 	.word	0xfffffffc


//--------------------- .text._ZN6render13ssaaGPUKernelEPK6uchar4PS0_iii --------------------------
	.section	.text._ZN6render13ssaaGPUKernelEPK6uchar4PS0_iii,"ax",@progbits
	.align	128
        .global         _ZN6render13ssaaGPUKernelEPK6uchar4PS0_iii
        .type           _ZN6render13ssaaGPUKernelEPK6uchar4PS0_iii,@function
        .size           _ZN6render13ssaaGPUKernelEPK6uchar4PS0_iii,(.L_x_29 - _ZN6render13ssaaGPUKernelEPK6uchar4PS0_iii)
        .other          _ZN6render13ssaaGPUKernelEPK6uchar4PS0_iii,@"STO_CUDA_ENTRY STV_DEFAULT"
_ZN6render13ssaaGPUKernelEPK6uchar4PS0_iii:
.text._ZN6render13ssaaGPUKernelEPK6uchar4PS0_iii:
[----:B------:R-:W0:Y:S01]  /*0000*/  LDC R1, c[0x0][0x37c] ;  /* 0x0000df00ff017b82 */ /* 0x000e220000000800 */
[----:B------:R-:W1:Y:S07]  /*0010*/  S2R R3, SR_TID.X ;  /* 0x0000000000037919 */ /* 0x000e6e0000002100 */
[----:B------:R-:W1:Y:S01]  /*0020*/  S2UR UR4, SR_CTAID.X ;  /* 0x00000000000479c3 */ /* 0x000e620000002500 */
[----:B------:R-:W2:Y:S01]  /*0030*/  LDCU UR10, c[0x0][0x390] ;  /* 0x00007200ff0a77ac */ /* 0x000ea20008000800 */
[----:B------:R-:W3:Y:S06]  /*0040*/  S2R R5, SR_TID.Y ;  /* 0x0000000000057919 */ /* 0x000eec0000002200 */
[----:B------:R-:W1:Y:S08]  /*0050*/  LDC R4, c[0x0][0x360] ;  /* 0x0000d800ff047b82 */ /* 0x000e700000000800 */
[----:B------:R-:W3:Y:S08]  /*0060*/  S2UR UR5, SR_CTAID.Y ;  /* 0x00000000000579c3 */ /* 0x000ef00000002600 */
[----:B------:R-:W3:Y:S01]  /*0070*/  LDC R2, c[0x0][0x364] ;  /* 0x0000d900ff027b82 */ /* 0x000ee20000000800 */
[----:B------:R-:W4:Y:S01]  /*0080*/  LDCU UR6, c[0x0][0x370] ;  /* 0x00006e00ff0677ac */ /* 0x000f220008000800 */
[----:B------:R-:W5:Y:S01]  /*0090*/  LDCU UR7, c[0x0][0x374] ;  /* 0x00006e80ff0777ac */ /* 0x000f620008000800 */
[----:B-1----:R-:W-:-:S05]  /*00a0*/  IMAD R3, R4, UR4, R3 ;  /* 0x0000000404037c24 */ /* 0x002fca000f8e0203 */
[----:B--2---:R-:W-:Y:S01]  /*00b0*/  ISETP.GE.AND P0, PT, R3, UR10, PT ;  /* 0x0000000a03007c0c */ /* 0x004fe2000bf06270 */
[----:B----4-:R-:W-:Y:S02]  /*00c0*/  IMAD R4, R4, UR6, RZ ;  /* 0x0000000604047c24 */ /* 0x010fe4000f8e02ff */
[C---:B---3--:R-:W-:Y:S02]  /*00d0*/  IMAD R0, R2.reuse, UR5, R5 ;  /* 0x0000000502007c24 */ /* 0x048fe4000f8e0205 */
[----:B-----5:R-:W-:-:S08]  /*00e0*/  IMAD R2, R2, UR7, RZ ;  /* 0x0000000702027c24 */ /* 0x020fd0000f8e02ff */
[----:B0-----:R-:W-:Y:S05]  /*00f0*/  @P0 EXIT ;  /* 0x000000000000094d */ /* 0x001fea0003800000 */
[----:B------:R-:W0:Y:S01]  /*0100*/  LDC R5, c[0x0][0x398] ;  /* 0x0000e600ff057b82 */ /* 0x000e220000000800 */
[----:B------:R-:W1:Y:S01]  /*0110*/  LDCU.64 UR8, c[0x0][0x358] ;  /* 0x00006b00ff0877ac */ /* 0x000e620008000a00 */
[C---:B0-----:R-:W-:Y:S01]  /*0120*/  IMAD R20, R5.reuse, R5, RZ ;  /* 0x0000000505147224 */ /* 0x041fe200078e02ff */
[----:B------:R-:W-:-:S05]  /*0130*/  ISETP.GE.AND P0, PT, R5, 0x1, PT ;  /* 0x000000010500780c */ /* 0x000fca0003f06270 */
[----:B------:R-:W0:Y:S08]  /*0140*/  I2F.F64.U32 R20, R20 ;  /* 0x0000001400147312 */ /* 0x000e300000201800 */
[----:B-1----:R-:W-:Y:S05]  /*0150*/  @!P0 BRA `(.L_x_0) ;  /* 0x0000001400048947 */ /* 0x002fea0003800000 */
[----:B------:R-:W-:-:S07]  /*0160*/  IMAD R4, R5, UR10, RZ ;  /* 0x0000000a05047c24 */ /* 0x000fce000f8e02ff */
.L_x_16:
[----:B-1----:R-:W1:Y:S01]  /*0170*/  LDCU UR4, c[0x0][0x394] ;  /* 0x00007280ff0477ac */ /* 0x002e620008000800 */
[----:B------:R-:W-:Y:S01]  /*0180*/  BSSY.RECONVERGENT B0, `(.L_x_1) ;  /* 0x0000137000007945 */ /* 0x000fe20003800200 */
[----:B-1----:R-:W-:-:S13]  /*0190*/  ISETP.GE.AND P0, PT, R0, UR4, PT ;  /* 0x0000000400007c0c */ /* 0x002fda000bf06270 */
[----:B------:R-:W-:Y:S05]  /*01a0*/  @P0 BRA `(.L_x_2) ;  /* 0x0000001000d00947 */ /* 0x000fea0003800000 */
[----:B------:R-:W-:-:S07]  /*01b0*/  IMAD.MOV.U32 R5, RZ, RZ, R0 ;  /* 0x000000ffff057224 */ /* 0x000fce00078e0000 */
.L_x_15:
[----:B-1----:R-:W1:Y:S01]  /*01c0*/  LDC R6, c[0x0][0x398] ;  /* 0x0000e600ff067b82 */ /* 0x002e620000000800 */
[----:B------:R-:W2:Y:S01]  /*01d0*/  LDCU UR4, c[0x0][0x398] ;  /* 0x00007300ff0477ac */ /* 0x000ea20008000800 */
[----:B------:R-:W-:-:S06]  /*01e0*/  CS2R R22, SRZ ;  /* 0x0000000000167805 */ /* 0x000fcc000001ff00 */
[----:B0-----:R-:W0:Y:S01]  /*01f0*/  LDC R20, c[0x0][0x390] ;  /* 0x0000e400ff147b82 */ /* 0x001e220000000800 */
[----:B--2---:R-:W-:-:S04]  /*0200*/  IMAD R7, R5, UR4, RZ ;  /* 0x0000000405077c24 */ /* 0x004fc8000f8e02ff */
[C---:B------:R-:W-:Y:S01]  /*0210*/  VIADD R10, R7.reuse, 0x3 ;  /* 0x00000003070a7836 */ /* 0x040fe20000000000 */
[C---:B------:R-:W-:Y:S01]  /*0220*/  IADD3 R14, PT, PT, R7.reuse, 0x5, RZ ;  /* 0x00000005070e7810 */ /* 0x040fe20007ffe0ff */
[----:B-1----:R-:W-:Y:S02]  /*0230*/  VIADD R8, R6, 0xffffffff ;  /* 0xffffffff06087836 */ /* 0x002fe40000000000 */
[C---:B------:R-:W-:Y:S02]  /*0240*/  VIADD R12, R7.reuse, 0x4 ;  /* 0x00000004070c7836 */ /* 0x040fe40000000000 */
[C---:B------:R-:W-:Y:S01]  /*0250*/  VIADD R16, R7.reuse, 0x6 ;  /* 0x0000000607107836 */ /* 0x040fe20000000000 */
[----:B------:R-:W-:Y:S01]  /*0260*/  ISETP.GE.U32.AND P0, PT, R8, 0x7, PT ;  /* 0x000000070800780c */ /* 0x000fe20003f06070 */
[C---:B------:R-:W-:Y:S01]  /*0270*/  VIADD R18, R7.reuse, 0x7 ;  /* 0x0000000707127836 */ /* 0x040fe20000000000 */
[----:B------:R-:W-:Y:S01]  /*0280*/  IADD3 R8, PT, PT, R7, 0x2, RZ ;  /* 0x0000000207087810 */ /* 0x000fe20007ffe0ff */
[----:B0-----:R-:W-:-:S02]  /*0290*/  IMAD R9, R10, R20, R3 ;  /* 0x000000140a097224 */ /* 0x001fc400078e0203 */
[-CC-:B------:R-:W-:Y:S02]  /*02a0*/  IMAD R10, R12, R20.reuse, R3.reuse ;  /* 0x000000140c0a7224 */ /* 0x180fe400078e0203 */
[-CC-:B------:R-:W-:Y:S02]  /*02b0*/  IMAD R8, R8, R20.reuse, R3.reuse ;  /* 0x0000001408087224 */ /* 0x180fe400078e0203 */
[-CC-:B------:R-:W-:Y:S02]  /*02c0*/  IMAD R11, R14, R20.reuse, R3.reuse ;  /* 0x000000140e0b7224 */ /* 0x180fe400078e0203 */
[----:B------:R-:W-:Y:S02]  /*02d0*/  HFMA2 R14, -RZ, RZ, 0, 0 ;  /* 0x00000000ff0e7431 */ /* 0x000fe400000001ff */
[-CC-:B------:R-:W-:Y:S01]  /*02e0*/  IMAD R12, R16, R20.reuse, R3.reuse ;  /* 0x00000014100c7224 */ /* 0x180fe200078e0203 */
[----:B------:R-:W-:Y:S01]  /*02f0*/  CS2R R16, SRZ ;  /* 0x0000000000107805 */ /* 0x000fe2000001ff00 */
[-C--:B------:R-:W-:Y:S01]  /*0300*/  IMAD R13, R18, R20.reuse, R3 ;  /* 0x00000014120d7224 */ /* 0x080fe200078e0203 */
[----:B------:R-:W-:Y:S01]  /*0310*/  CS2R R18, SRZ ;  /* 0x0000000000127805 */ /* 0x000fe2000001ff00 */
[----:B------:R-:W-:-:S04]  /*0320*/  IMAD R20, R7, R20, R20 ;  /* 0x0000001407147224 */ /* 0x000fc800078e0214 */
[----:B------:R-:W-:-:S07]  /*0330*/  IMAD.IADD R25, R20, 0x1, R3 ;  /* 0x0000000114197824 */ /* 0x000fce00078e0203 */
.L_x_8:
[----:B------:R-:W-:Y:S01]  /*0340*/  IMAD.MOV.U32 R15, RZ, RZ, RZ ;  /* 0x000000ffff0f7224 */ /* 0x000fe200078e00ff */
[----:B------:R-:W-:Y:S06]  /*0350*/  @!P0 BRA `(.L_x_3) ;  /* 0x00000004006c8947 */ /* 0x000fec0003800000 */
[----:B------:R-:W0:Y:S01]  /*0360*/  LDCU UR4, c[0x0][0x398] ;  /* 0x00007300ff0477ac */ /* 0x000e220008000800 */
[----:B------:R-:W-:Y:S01]  /*0370*/  LOP3.LUT R24, R6, 0x7ffffff8, RZ, 0xc0, !PT ;  /* 0x7ffffff806187812 */ /* 0x000fe200078ec0ff */
[----:B------:R-:W-:-:S03]  /*0380*/  IMAD R15, R4, R5, R3 ;  /* 0x00000005040f7224 */ /* 0x000fc600078e0203 */
[----:B------:R-:W-:Y:S01]  /*0390*/  IADD3 R24, PT, PT, -R24, RZ, RZ ;  /* 0x000000ff18187210 */ /* 0x000fe20007ffe1ff */
[--C-:B0-----:R-:W-:Y:S02]  /*03a0*/  IMAD R15, R15, UR4, R14.reuse ;  /* 0x000000040f0f7c24 */ /* 0x101fe4000f8e020e */
[--C-:B------:R-:W-:Y:S02]  /*03b0*/  IMAD R26, R25, UR4, R14.reuse ;  /* 0x00000004191a7c24 */ /* 0x100fe4000f8e020e */
[--C-:B------:R-:W-:Y:S02]  /*03c0*/  IMAD R27, R8, UR4, R14.reuse ;  /* 0x00000004081b7c24 */ /* 0x100fe4000f8e020e */
[--C-:B------:R-:W-:Y:S02]  /*03d0*/  IMAD R28, R9, UR4, R14.reuse ;  /* 0x00000004091c7c24 */ /* 0x100fe4000f8e020e */
[--C-:B------:R-:W-:Y:S02]  /*03e0*/  IMAD R29, R10, UR4, R14.reuse ;  /* 0x000000040a1d7c24 */ /* 0x100fe4000f8e020e */
[----:B------:R-:W-:-:S02]  /*03f0*/  IMAD R30, R11, UR4, R14 ;  /* 0x000000040b1e7c24 */ /* 0x000fc4000f8e020e */
[--C-:B------:R-:W-:Y:S02]  /*0400*/  IMAD R31, R12, UR4, R14.reuse ;  /* 0x000000040c1f7c24 */ /* 0x100fe4000f8e020e */
[----:B------:R-:W-:-:S07]  /*0410*/  IMAD R32, R13, UR4, R14 ;  /* 0x000000040d207c24 */ /* 0x000fce000f8e020e */
.L_x_4:
[----:B------:R-:W0:Y:S02]  /*0420*/  LDC.64 R20, c[0x0][0x380] ;  /* 0x0000e000ff147b82 */ /* 0x000e240000000a00 */
[----:B0-----:R-:W-:-:S05]  /*0430*/  IMAD.WIDE R34, R15, 0x4, R20 ;  /* 0x000000040f227825 */ /* 0x001fca00078e0214 */
[----:B------:R-:W2:Y:S02]  /*0440*/  LDG.E R33, desc[UR8][R34.64] ;  /* 0x0000000822217981 */ /* 0x000ea4000c1e1900 */
[----:B--2---:R-:W0:Y:S02]  /*0450*/  I2F.F64.U8 R34, R33 ;  /* 0x0000002100227312 */ /* 0x004e240000001800 */
[----:B0-----:R-:W-:-:S06]  /*0460*/  DADD R34, R34, R22 ;  /* 0x0000000022227229 */ /* 0x001fcc0000000016 */
[----:B------:R-:W0:Y:S02]  /*0470*/  I2F.F64.U8 R22, R33.B1 ;  /* 0x1000002100167312 */ /* 0x000e240000001800 */
[----:B0-----:R-:W-:-:S06]  /*0480*/  DADD R22, R22, R16 ;  /* 0x0000000016167229 */ /* 0x001fcc0000000010 */
[----:B------:R-:W0:Y:S02]  /*0490*/  I2F.F64.U8 R16, R33.B2 ;  /* 0x2000002100107312 */ /* 0x000e240000001800 */
[----:B0-----:R-:W-:Y:S01]  /*04a0*/  DADD R18, R16, R18 ;  /* 0x0000000010127229 */ /* 0x001fe20000000012 */
[----:B------:R-:W-:-:S05]  /*04b0*/  IMAD.WIDE R16, R26, 0x4, R20 ;  /* 0x000000041a107825 */ /* 0x000fca00078e0214 */
        /* <DEDUP_REMOVED lines=40> */
[----:B------:R0:W2:Y:S02]  /*0740*/  LDG.E R33, desc[UR8][R34.64] ;  /* 0x0000000822217981 */ /* 0x0000a4000c1e1900 */
[----:B0-----:R-:W-:-:S06]  /*0750*/  IMAD.WIDE R34, R32, 0x4, R20 ;  /* 0x0000000420227825 */ /* 0x001fcc00078e0214 */
[----:B------:R-:W3:Y:S01]  /*0760*/  LDG.E R34, desc[UR8][R34.64] ;  /* 0x0000000822227981 */ /* 0x000ee2000c1e1900 */
[----:B------:R-:W-:Y:S01]  /*0770*/  VIADD R24, R24, 0x8 ;  /* 0x0000000818187836 */ /* 0x000fe20000000000 */
[C---:B------:R-:W-:Y:S01]  /*0780*/  LEA R26, R4.reuse, R26, 0x3 ;  /* 0x0000001a041a7211 */ /* 0x040fe200078e18ff */
[C---:B------:R-:W-:Y:S01]  /*0790*/  IMAD R15, R4.reuse, 0x8, R15 ;  /* 0x00000008040f7824 */ /* 0x040fe200078e020f */
[C---:B------:R-:W-:Y:S01]  /*07a0*/  LEA R29, R4.reuse, R29, 0x3 ;  /* 0x0000001d041d7211 */ /* 0x040fe200078e18ff */
[----:B------:R-:W-:Y:S01]  /*07b0*/  IMAD R27, R4, 0x8, R27 ;  /* 0x00000008041b7824 */ /* 0x000fe200078e021b */
[----:B------:R-:W-:Y:S01]  /*07c0*/  ISETP.NE.AND P1, PT, R24, RZ, PT ;  /* 0x000000ff1800720c */ /* 0x000fe20003f25270 */
[C---:B------:R-:W-:Y:S01]  /*07d0*/  IMAD R28, R4.reuse, 0x8, R28 ;  /* 0x00000008041c7824 */ /* 0x040fe200078e021c */
[C---:B------:R-:W-:Y:S01]  /*07e0*/  LEA R32, R4.reuse, R32, 0x3 ;  /* 0x0000002004207211 */ /* 0x040fe200078e18ff */
[C---:B------:R-:W-:Y:S02]  /*07f0*/  IMAD R30, R4.reuse, 0x8, R30 ;  /* 0x00000008041e7824 */ /* 0x040fe400078e021e */
[----:B------:R-:W-:Y:S01]  /*0800*/  IMAD R31, R4, 0x8, R31 ;  /* 0x00000008041f7824 */ /* 0x000fe200078e021f */
[----:B--2---:R-:W0:Y:S02]  /*0810*/  I2F.F64.U8 R20, R33 ;  /* 0x0000002100147312 */ /* 0x004e240000001800 */
[----:B0-----:R-:W-:-:S06]  /*0820*/  DADD R20, R22, R20 ;  /* 0x0000000016147229 */ /* 0x001fcc0000000014 */
[----:B------:R-:W0:Y:S02]  /*0830*/  I2F.F64.U8 R22, R33.B1 ;  /* 0x1000002100167312 */ /* 0x000e240000001800 */
[----:B0-----:R-:W-:-:S06]  /*0840*/  DADD R16, R16, R22 ;  /* 0x0000000010107229 */ /* 0x001fcc0000000016 */
[----:B------:R-:W0:Y:S02]  /*0850*/  I2F.F64.U8 R22, R33.B2 ;  /* 0x2000002100167312 */ /* 0x000e240000001800 */
[----:B0-----:R-:W-:-:S06]  /*0860*/  DADD R18, R18, R22 ;  /* 0x0000000012127229 */ /* 0x001fcc0000000016 */
[----:B---3--:R-:W0:Y:S02]  /*0870*/  I2F.F64.U8 R22, R34 ;  /* 0x0000002200167312 */ /* 0x008e240000001800 */
[----:B0-----:R-:W-:-:S06]  /*0880*/  DADD R22, R20, R22 ;  /* 0x0000000014167229 */ /* 0x001fcc0000000016 */
[----:B------:R-:W0:Y:S08]  /*0890*/  I2F.F64.U8 R20, R34.B1 ;  /* 0x1000002200147312 */ /* 0x000e300000001800 */
[----:B------:R-:W1:Y:S01]  /*08a0*/  I2F.F64.U8 R34, R34.B2 ;  /* 0x2000002200227312 */ /* 0x000e620000001800 */
[----:B0-----:R-:W-:Y:S02]  /*08b0*/  DADD R16, R16, R20 ;  /* 0x0000000010107229 */ /* 0x001fe40000000014 */
[----:B-1----:R-:W-:Y:S01]  /*08c0*/  DADD R18, R18, R34 ;  /* 0x0000000012127229 */ /* 0x002fe20000000022 */
[----:B------:R-:W-:Y:S10]  /*08d0*/  @P1 BRA `(.L_x_4) ;  /* 0xfffffff800d01947 */ /* 0x000ff4000383ffff */
[----:B------:R-:W0:Y:S02]  /*08e0*/  LDCU UR4, c[0x0][0x398] ;  /* 0x00007300ff0477ac */ /* 0x000e240008000800 */
[----:B0-----:R-:W-:-:S06]  /*08f0*/  ULOP3.LUT UR4, UR4, 0x7ffffff8, URZ, 0xc0, !UPT ;  /* 0x7ffffff804047892 */ /* 0x001fcc000f8ec0ff */
[----:B------:R-:W-:-:S07]  /*0900*/  IMAD.U32 R15, RZ, RZ, UR4 ;  /* 0x00000004ff0f7e24 */ /* 0x000fce000f8e00ff */
.L_x_3:
[----:B------:R-:W0:Y:S02]  /*0910*/  LDCU UR4, c[0x0][0x398] ;  /* 0x00007300ff0477ac */ /* 0x000e240008000800 */
[----:B0-----:R-:W-:-:S04]  /*0920*/  ULOP3.LUT UR5, UR4, 0x7, URZ, 0xc0, !UPT ;  /* 0x0000000704057892 */ /* 0x001fc8000f8ec0ff */
[----:B------:R-:W-:-:S09]  /*0930*/  UISETP.NE.AND UP0, UPT, UR5, URZ, UPT ;  /* 0x000000ff0500728c */ /* 0x000fd2000bf05270 */
[----:B------:R-:W-:Y:S05]  /*0940*/  BRA.U !UP0, `(.L_x_5) ;  /* 0x0000000508787547 */ /* 0x000fea000b800000 */
[----:B------:R-:W-:Y:S02]  /*0950*/  ULOP3.LUT UR6, UR4, 0x3, URZ, 0xc0, !UPT ;  /* 0x0000000304067892 */ /* 0x000fe4000f8ec0ff */
[----:B------:R-:W-:Y:S02]  /*0960*/  UIADD3 UR4, UPT, UPT, UR5, -0x1, URZ ;  /* 0xffffffff05047890 */ /* 0x000fe4000fffe0ff */
[----:B------:R-:W-:Y:S02]  /*0970*/  UISETP.NE.AND UP1, UPT, UR6, URZ, UPT ;  /* 0x000000ff0600728c */ /* 0x000fe4000bf25270 */
[----:B------:R-:W-:-:S09]  /*0980*/  UISETP.GE.U32.AND UP0, UPT, UR4, 0x3, UPT ;  /* 0x000000030400788c */ /* 0x000fd2000bf06070 */
[----:B------:R-:W-:Y:S05]  /*0990*/  BRA.U !UP0, `(.L_x_6) ;  /* 0x0000000108b47547 */ /* 0x000fea000b800000 */
[----:B------:R-:W0:Y:S01]  /*09a0*/  LDCU UR4, c[0x0][0x390] ;  /* 0x00007200ff0477ac */ /* 0x000e220008000800 */
[----:B------:R-:W1:Y:S01]  /*09b0*/  LDC.64 R20, c[0x0][0x380] ;  /* 0x0000e000ff147b82 */ /* 0x000e620000000a00 */
[----:B------:R-:W-:Y:S01]  /*09c0*/  IMAD.IADD R24, R7, 0x1, R15 ;  /* 0x0000000107187824 */ /* 0x000fe200078e020f */
[----:B------:R-:W2:Y:S03]  /*09d0*/  LDCU UR5, c[0x0][0x398] ;  /* 0x00007300ff0577ac */ /* 0x000ea60008000800 */
[----:B0-----:R-:W-:-:S04]  /*09e0*/  IMAD R27, R24, UR4, R3 ;  /* 0x00000004181b7c24 */ /* 0x001fc8000f8e0203 */
[C---:B--2---:R-:W-:Y:S01]  /*09f0*/  IMAD R31, R27.reuse, UR5, R14 ;  /* 0x000000051b1f7c24 */ /* 0x044fe2000f8e020e */
[----:B------:R-:W-:-:S03]  /*0a00*/  IADD3 R27, PT, PT, R27, UR4, RZ ;  /* 0x000000041b1b7c10 */ /* 0x000fc6000fffe0ff */
[----:B-1----:R-:W-:-:S04]  /*0a10*/  IMAD.WIDE R30, R31, 0x4, R20 ;  /* 0x000000041f1e7825 */ /* 0x002fc800078e0214 */
[C---:B------:R-:W-:Y:S02]  /*0a20*/  IMAD R29, R27.reuse, UR5, R14 ;  /* 0x000000051b1d7c24 */ /* 0x040fe4000f8e020e */
[----:B------:R-:W2:Y:S01]  /*0a30*/  LDG.E R30, desc[UR8][R30.64] ;  /* 0x000000081e1e7981 */ /* 0x000ea2000c1e1900 */
[----:B------:R-:W-:Y:S02]  /*0a40*/  VIADD R33, R27, UR4 ;  /* 0x000000041b217c36 */ /* 0x000fe40008000000 */
[----:B------:R-:W-:-:S04]  /*0a50*/  IMAD.WIDE R26, R29, 0x4, R20 ;  /* 0x000000041d1a7825 */ /* 0x000fc800078e0214 */
[C---:B------:R-:W-:Y:S01]  /*0a60*/  IMAD R29, R33.reuse, UR5, R14 ;  /* 0x00000005211d7c24 */ /* 0x040fe2000f8e020e */
[----:B------:R0:W3:Y:S01]  /*0a70*/  LDG.E R35, desc[UR8][R26.64] ;  /* 0x000000081a237981 */ /* 0x0000e2000c1e1900 */
[----:B------:R-:W-:Y:S02]  /*0a80*/  VIADD R33, R33, UR4 ;  /* 0x0000000421217c36 */ /* 0x000fe40008000000 */
[----:B0-----:R-:W-:-:S05]  /*0a90*/  IMAD.WIDE R26, R29, 0x4, R20 ;  /* 0x000000041d1a7825 */ /* 0x001fca00078e0214 */
[----:B------:R0:W4:Y:S01]  /*0aa0*/  LDG.E R34, desc[UR8][R26.64] ;  /* 0x000000081a227981 */ /* 0x000122000c1e1900 */
[----:B------:R-:W-:-:S04]  /*0ab0*/  IMAD R33, R33, UR5, R14 ;  /* 0x0000000521217c24 */ /* 0x000fc8000f8e020e */
[----:B------:R-:W-:-:S05]  /*0ac0*/  IMAD.WIDE R20, R33, 0x4, R20 ;  /* 0x0000000421147825 */ /* 0x000fca00078e0214 */
[----:B------:R3:W5:Y:S01]  /*0ad0*/  LDG.E R24, desc[UR8][R20.64] ;  /* 0x0000000814187981 */ /* 0x000762000c1e1900 */
[----:B------:R-:W-:Y:S01]  /*0ae0*/  IADD3 R15, PT, PT, R15, 0x4, RZ ;  /* 0x000000040f0f7810 */ /* 0x000fe20007ffe0ff */
[----:B--2---:R-:W1:Y:S08]  /*0af0*/  I2F.F64.U8 R32, R30 ;  /* 0x0000001e00207312 */ /* 0x004e700000001800 */
[----:B------:R-:W2:Y:S01]  /*0b00*/  I2F.F64.U8 R28, R30.B1 ;  /* 0x1000001e001c7312 */ /* 0x000ea20000001800 */
[----:B-1----:R-:W-:-:S07]  /*0b10*/  DADD R32, R22, R32 ;  /* 0x0000000016207229 */ /* 0x002fce0000000020 */
[----:B0-----:R-:W0:Y:S01]  /*0b20*/  I2F.F64.U8 R26, R30.B2 ;  /* 0x2000001e001a7312 */ /* 0x001e220000001800 */
[----:B--2---:R-:W-:-:S07]  /*0b30*/  DADD R28, R16, R28 ;  /* 0x00000000101c7229 */ /* 0x004fce000000001c */
[----:B---3--:R-:W1:Y:S01]  /*0b40*/  I2F.F64.U8 R20, R35 ;  /* 0x0000002300147312 */ /* 0x008e620000001800 */
[----:B0-----:R-:W-:-:S07]  /*0b50*/  DADD R26, R18, R26 ;  /* 0x00000000121a7229 */ /* 0x001fce000000001a */
[----:B------:R-:W0:Y:S01]  /*0b60*/  I2F.F64.U8 R30, R35.B1 ;  /* 0x10000023001e7312 */ /* 0x000e220000001800 */
[----:B-1----:R-:W-:-:S07]  /*0b70*/  DADD R20, R32, R20 ;  /* 0x0000000020147229 */ /* 0x002fce0000000014 */
[----:B------:R-:W1:Y:S01]  /*0b80*/  I2F.F64.U8 R22, R35.B2 ;  /* 0x2000002300167312 */ /* 0x000e620000001800 */
[----:B0-----:R-:W-:-:S07]  /*0b90*/  DADD R30, R28, R30 ;  /* 0x000000001c1e7229 */ /* 0x001fce000000001e */
[----:B----4-:R-:W0:Y:S01]  /*0ba0*/  I2F.F64.U8 R16, R34 ;  /* 0x0000002200107312 */ /* 0x010e220000001800 */
[----:B-1----:R-:W-:-:S07]  /*0bb0*/  DADD R22, R26, R22 ;  /* 0x000000001a167229 */ /* 0x002fce0000000016 */
[----:B------:R-:W1:Y:S01]  /*0bc0*/  I2F.F64.U8 R18, R34.B1 ;  /* 0x1000002200127312 */ /* 0x000e620000001800 */
[----:B0-----:R-:W-:-:S07]  /*0bd0*/  DADD R16, R20, R16 ;  /* 0x0000000014107229 */ /* 0x001fce0000000010 */
[----:B------:R-:W0:Y:S01]  /*0be0*/  I2F.F64.U8 R34, R34.B2 ;  /* 0x2000002200227312 */ /* 0x000e220000001800 */
[----:B-1----:R-:W-:-:S07]  /*0bf0*/  DADD R18, R30, R18 ;  /* 0x000000001e127229 */ /* 0x002fce0000000012 */
[----:B-----5:R-:W1:Y:S01]  /*0c00*/  I2F.F64.U8 R28, R24 ;  /* 0x00000018001c7312 */ /* 0x020e620000001800 */
[----:B0-----:R-:W-:-:S07]  /*0c10*/  DADD R34, R22, R34 ;  /* 0x0000000016227229 */ /* 0x001fce0000000022 */
[----:B------:R-:W0:Y:S01]  /*0c20*/  I2F.F64.U8 R26, R24.B1 ;  /* 0x10000018001a7312 */ /* 0x000e220000001800 */
[----:B-1----:R-:W-:-:S07]  /*0c30*/  DADD R22, R16, R28 ;  /* 0x0000000010167229 */ /* 0x002fce000000001c */
[----:B------:R-:W1:Y:S01]  /*0c40*/  I2F.F64.U8 R20, R24.B2 ;  /* 0x2000001800147312 */ /* 0x000e620000001800 */
[----:B0-----:R-:W-:Y:S02]  /*0c50*/  DADD R16, R18, R26 ;  /* 0x0000000012107229 */ /* 0x001fe4000000001a */
[----:B-1----:R-:W-:-:S11]  /*0c60*/  DADD R18, R34, R20 ;  /* 0x0000000022127229 */ /* 0x002fd60000000014 */
.L_x_6:
[----:B------:R-:W-:Y:S05]  /*0c70*/  BRA.U !UP1, `(.L_x_5) ;  /* 0x0000000109ac7547 */ /* 0x000fea000b800000 */
[----:B------:R-:W0:Y:S01]  /*0c80*/  LDCU UR7, c[0x0][0x398] ;  /* 0x00007300ff0777ac */ /* 0x000e220008000800 */
[----:B------:R-:W-:Y:S02]  /*0c90*/  UISETP.NE.AND UP0, UPT, UR6, 0x1, UPT ;  /* 0x000000010600788c */ /* 0x000fe4000bf05270 */
[----:B0-----:R-:W-:-:S07]  /*0ca0*/  ULOP3.LUT UP1, URZ, UR7, 0x1, URZ, 0xc0, !UPT ;  /* 0x0000000107ff7892 */ /* 0x001fce000f82c0ff */
[----:B------:R-:W-:Y:S05]  /*0cb0*/  BRA.U !UP0, `(.L_x_7) ;  /* 0x0000000108647547 */ /* 0x000fea000b800000 */
[----:B------:R-:W0:Y:S01]  /*0cc0*/  LDCU UR4, c[0x0][0x390] ;  /* 0x00007200ff0477ac */ /* 0x000e220008000800 */
[----:B------:R-:W1:Y:S01]  /*0cd0*/  LDC.64 R26, c[0x0][0x380] ;  /* 0x0000e000ff1a7b82 */ /* 0x000e620000000a00 */
[----:B------:R-:W-:Y:S01]  /*0ce0*/  IMAD.IADD R20, R7, 0x1, R15 ;  /* 0x0000000107147824 */ /* 0x000fe200078e020f */
[----:B------:R-:W2:Y:S03]  /*0cf0*/  LDCU UR5, c[0x0][0x398] ;  /* 0x00007300ff0577ac */ /* 0x000ea60008000800 */
[----:B0-----:R-:W-:-:S04]  /*0d00*/  IMAD R29, R20, UR4, R3 ;  /* 0x00000004141d7c24 */ /* 0x001fc8000f8e0203 */
[C---:B--2---:R-:W-:Y:S02]  /*0d10*/  IMAD R21, R29.reuse, UR5, R14 ;  /* 0x000000051d157c24 */ /* 0x044fe4000f8e020e */
[----:B------:R-:W-:Y:S02]  /*0d20*/  VIADD R29, R29, UR4 ;  /* 0x000000041d1d7c36 */ /* 0x000fe40008000000 */
[----:B-1----:R-:W-:-:S05]  /*0d30*/  IMAD.WIDE R20, R21, 0x4, R26 ;  /* 0x0000000415147825 */ /* 0x002fca00078e021a */
[----:B------:R-:W2:Y:S01]  /*0d40*/  LDG.E R24, desc[UR8][R20.64] ;  /* 0x0000000814187981 */ /* 0x000ea2000c1e1900 */
[----:B------:R-:W-:-:S04]  /*0d50*/  IMAD R29, R29, UR5, R14 ;  /* 0x000000051d1d7c24 */ /* 0x000fc8000f8e020e */
[----:B------:R-:W-:-:S05]  /*0d60*/  IMAD.WIDE R26, R29, 0x4, R26 ;  /* 0x000000041d1a7825 */ /* 0x000fca00078e021a */
[----:B------:R-:W3:Y:S01]  /*0d70*/  LDG.E R34, desc[UR8][R26.64] ;  /* 0x000000081a227981 */ /* 0x000ee2000c1e1900 */
[----:B------:R-:W-:Y:S01]  /*0d80*/  IADD3 R15, PT, PT, R15, 0x2, RZ ;  /* 0x000000020f0f7810 */ /* 0x000fe20007ffe0ff */
[----:B--2---:R-:W0:Y:S08]  /*0d90*/  I2F.F64.U8 R20, R24 ;  /* 0x0000001800147312 */ /* 0x004e300000001800 */
[----:B------:R-:W1:Y:S01]  /*0da0*/  I2F.F64.U8 R32, R24.B1 ;  /* 0x1000001800207312 */ /* 0x000e620000001800 */
[----:B0-----:R-:W-:-:S07]  /*0db0*/  DADD R22, R22, R20 ;  /* 0x0000000016167229 */ /* 0x001fce0000000014 */
[----:B------:R-:W0:Y:S01]  /*0dc0*/  I2F.F64.U8 R30, R24.B2 ;  /* 0x20000018001e7312 */ /* 0x000e220000001800 */
[----:B-1----:R-:W-:-:S07]  /*0dd0*/  DADD R16, R16, R32 ;  /* 0x0000000010107229 */ /* 0x002fce0000000020 */
[----:B---3--:R-:W1:Y:S01]  /*0de0*/  I2F.F64.U8 R28, R34 ;  /* 0x00000022001c7312 */ /* 0x008e620000001800 */
[----:B0-----:R-:W-:-:S07]  /*0df0*/  DADD R18, R18, R30 ;  /* 0x0000000012127229 */ /* 0x001fce000000001e */
[----:B------:R-:W0:Y:S01]  /*0e00*/  I2F.F64.U8 R26, R34.B1 ;  /* 0x10000022001a7312 */ /* 0x000e220000001800 */
[----:B-1----:R-:W-:-:S07]  /*0e10*/  DADD R22, R22, R28 ;  /* 0x0000000016167229 */ /* 0x002fce000000001c */
[----:B------:R-:W1:Y:S01]  /*0e20*/  I2F.F64.U8 R20, R34.B2 ;  /* 0x2000002200147312 */ /* 0x000e620000001800 */
[----:B0-----:R-:W-:Y:S02]  /*0e30*/  DADD R16, R16, R26 ;  /* 0x0000000010107229 */ /* 0x001fe4000000001a */
[----:B-1----:R-:W-:-:S11]  /*0e40*/  DADD R18, R18, R20 ;  /* 0x0000000012127229 */ /* 0x002fd60000000014 */
.L_x_7:
[----:B------:R-:W-:Y:S05]  /*0e50*/  BRA.U !UP1, `(.L_x_5) ;  /* 0x0000000109347547 */ /* 0x000fea000b800000 */
[----:B------:R-:W0:Y:S01]  /*0e60*/  LDCU UR4, c[0x0][0x390] ;  /* 0x00007200ff0477ac */ /* 0x000e220008000800 */
[----:B------:R-:W1:Y:S01]  /*0e70*/  LDC.64 R20, c[0x0][0x380] ;  /* 0x0000e000ff147b82 */ /* 0x000e620000000a00 */
[----:B------:R-:W-:-:S04]  /*0e80*/  IMAD.IADD R24, R7, 0x1, R15 ;  /* 0x0000000107187824 */ /* 0x000fc800078e020f */
[----:B0-----:R-:W-:-:S04]  /*0e90*/  IMAD R15, R24, UR4, R3 ;  /* 0x00000004180f7c24 */ /* 0x001fc8000f8e0203 */
[----:B------:R-:W-:-:S04]  /*0ea0*/  IMAD R15, R15, UR7, R14 ;  /* 0x000000070f0f7c24 */ /* 0x000fc8000f8e020e */
[----:B-1----:R-:W-:-:S06]  /*0eb0*/  IMAD.WIDE R30, R15, 0x4, R20 ;  /* 0x000000040f1e7825 */ /* 0x002fcc00078e0214 */
[----:B------:R-:W2:Y:S02]  /*0ec0*/  LDG.E R30, desc[UR8][R30.64] ;  /* 0x000000081e1e7981 */ /* 0x000ea4000c1e1900 */
[----:B--2---:R-:W0:Y:S08]  /*0ed0*/  I2F.F64.U8 R28, R30 ;  /* 0x0000001e001c7312 */ /* 0x004e300000001800 */
[----:B------:R-:W1:Y:S01]  /*0ee0*/  I2F.F64.U8 R26, R30.B1 ;  /* 0x1000001e001a7312 */ /* 0x000e620000001800 */
[----:B0-----:R-:W-:-:S07]  /*0ef0*/  DADD R22, R22, R28 ;  /* 0x0000000016167229 */ /* 0x001fce000000001c */
[----:B------:R-:W0:Y:S01]  /*0f00*/  I2F.F64.U8 R20, R30.B2 ;  /* 0x2000001e00147312 */ /* 0x000e220000001800 */
[----:B-1----:R-:W-:Y:S02]  /*0f10*/  DADD R16, R16, R26 ;  /* 0x0000000010107229 */ /* 0x002fe4000000001a */
[----:B0-----:R-:W-:-:S11]  /*0f20*/  DADD R18, R18, R20 ;  /* 0x0000000012127229 */ /* 0x001fd60000000014 */
.L_x_5:
[----:B------:R-:W0:Y:S01]  /*0f30*/  LDCU UR4, c[0x0][0x398] ;  /* 0x00007300ff0477ac */ /* 0x000e220008000800 */
[----:B------:R-:W-:-:S05]  /*0f40*/  VIADD R14, R14, 0x1 ;  /* 0x000000010e0e7836 */ /* 0x000fca0000000000 */
[----:B0-----:R-:W-:-:S13]  /*0f50*/  ISETP.NE.AND P1, PT, R14, UR4, PT ;  /* 0x000000040e007c0c */ /* 0x001fda000bf25270 */
[----:B------:R-:W-:Y:S05]  /*0f60*/  @P1 BRA `(.L_x_8) ;  /* 0xfffffff000f41947 */ /* 0x000fea000383ffff */
[----:B------:R-:W-:Y:S01]  /*0f70*/  UIMAD UR4, UR4, UR4, URZ ;  /* 0x00000004040472a4 */ /* 0x000fe2000f8e02ff */
[----:B------:R-:W-:Y:S01]  /*0f80*/  MOV R6, 0x1 ;  /* 0x0000000100067802 */ /* 0x000fe20000000f00 */
[----:B------:R-:W-:Y:S01]  /*0f90*/  BSSY.RECONVERGENT B1, `(.L_x_9) ;  /* 0x0000015000017945 */ /* 0x000fe20003800200 */
[----:B------:R-:W-:-:S06]  /*0fa0*/  FSETP.GEU.AND P1, PT, |R23|, 6.5827683646048100446e-37, PT ;  /* 0x036000001700780b */ /* 0x000fcc0003f2e200 */
[----:B------:R-:W0:Y:S08]  /*0fb0*/  I2F.F64.U32 R12, UR4 ;  /* 0x00000004000c7d12 */ /* 0x000e300008201800 */
[----:B0-----:R-:W0:Y:S02]  /*0fc0*/  MUFU.RCP64H R7, R13 ;  /* 0x0000000d00077308 */ /* 0x001e240000001800 */
[----:B0-----:R-:W-:-:S08]  /*0fd0*/  DFMA R8, -R12, R6, 1 ;  /* 0x3ff000000c08742b */ /* 0x001fd00000000106 */
[----:B------:R-:W-:-:S08]  /*0fe0*/  DFMA R8, R8, R8, R8 ;  /* 0x000000080808722b */ /* 0x000fd00000000008 */
[----:B------:R-:W-:-:S08]  /*0ff0*/  DFMA R8, R6, R8, R6 ;  /* 0x000000080608722b */ /* 0x000fd00000000006 */
[----:B------:R-:W-:-:S08]  /*1000*/  DFMA R6, -R12, R8, 1 ;  /* 0x3ff000000c06742b */ /* 0x000fd00000000108 */
[----:B------:R-:W-:-:S08]  /*1010*/  DFMA R6, R8, R6, R8 ;  /* 0x000000060806722b */ /* 0x000fd00000000008 */
[----:B------:R-:W-:-:S08]  /*1020*/  DMUL R8, R22, R6 ;  /* 0x0000000616087228 */ /* 0x000fd00000000000 */
[----:B------:R-:W-:-:S08]  /*1030*/  DFMA R10, -R12, R8, R22 ;  /* 0x000000080c0a722b */ /* 0x000fd00000000116 */
[----:B------:R-:W-:-:S10]  /*1040*/  DFMA R6, R6, R10, R8 ;  /* 0x0000000a0606722b */ /* 0x000fd40000000008 */
[----:B------:R-:W-:-:S05]  /*1050*/  FFMA R8, RZ, R13, R7 ;  /* 0x0000000dff087223 */ /* 0x000fca0000000007 */
[----:B------:R-:W-:-:S13]  /*1060*/  FSETP.GT.AND P0, PT, |R8|, 1.469367938527859385e-39, PT ;  /* 0x001000000800780b */ /* 0x000fda0003f04200 */
[----:B------:R-:W-:Y:S05]  /*1070*/  @P0 BRA P1, `(.L_x_10) ;  /* 0x0000000000180947 */ /* 0x000fea0000800000 */
[----:B------:R-:W-:Y:S01]  /*1080*/  IMAD.MOV.U32 R20, RZ, RZ, R12 ;  /* 0x000000ffff147224 */ /* 0x000fe200078e000c */
[----:B------:R-:W-:Y:S01]  /*1090*/  MOV R11, 0x10c0 ;  /* 0x000010c0000b7802 */ /* 0x000fe20000000f00 */
[----:B------:R-:W-:-:S07]  /*10a0*/  IMAD.MOV.U32 R21, RZ, RZ, R13 ;  /* 0x000000ffff157224 */ /* 0x000fce00078e000d */
[----:B------:R-:W-:Y:S05]  /*10b0*/  CALL.REL.NOINC `($__internal_0_$__cuda_sm20_div_rn_f64_full) ;  /* 0x0000000800c47944 */ /* 0x000fea0003c00000 */
[----:B------:R-:W-:Y:S01]  /*10c0*/  MOV R6, R26 ;  /* 0x0000001a00067202 */ /* 0x000fe20000000f00 */
[----:B------:R-:W-:-:S07]  /*10d0*/  IMAD.MOV.U32 R7, RZ, RZ, R27 ;  /* 0x000000ffff077224 */ /* 0x000fce00078e001b */
.L_x_10:
[----:B------:R-:W-:Y:S05]  /*10e0*/  BSYNC.RECONVERGENT B1 ;  /* 0x0000000000017941 */ /* 0x000fea0003800200 */
.L_x_9:
[----:B------:R-:W0:Y:S01]  /*10f0*/  MUFU.RCP64H R9, R13 ;  /* 0x0000000d00097308 */ /* 0x000e220000001800 */
[----:B------:R-:W-:Y:S01]  /*1100*/  IMAD.MOV.U32 R8, RZ, RZ, 0x1 ;  /* 0x00000001ff087424 */ /* 0x000fe200078e00ff */
[----:B------:R-:W-:Y:S01]  /*1110*/  FSETP.GEU.AND P1, PT, |R17|, 6.5827683646048100446e-37, PT ;  /* 0x036000001100780b */ /* 0x000fe20003f2e200 */
[----:B------:R-:W-:Y:S04]  /*1120*/  BSSY.RECONVERGENT B1, `(.L_x_11) ;  /* 0x0000014000017945 */ /* 0x000fe80003800200 */
        /* <DEDUP_REMOVED lines=11> */
[----:B------:R-:W-:Y:S01]  /*11e0*/  MOV R22, R16 ;  /* 0x0000001000167202 */ /* 0x000fe20000000f00 */
[----:B------:R-:W-:Y:S01]  /*11f0*/  IMAD.MOV.U32 R23, RZ, RZ, R17 ;  /* 0x000000ffff177224 */ /* 0x000fe200078e0011 */
[----:B------:R-:W-:Y:S01]  /*1200*/  MOV R21, R13 ;  /* 0x0000000d00157202 */ /* 0x000fe20000000f00 */
[----:B------:R-:W-:Y:S01]  /*1210*/  IMAD.MOV.U32 R20, RZ, RZ, R12 ;  /* 0x000000ffff147224 */ /* 0x000fe200078e000c */
[----:B------:R-:W-:-:S07]  /*1220*/  MOV R11, 0x1240 ;  /* 0x00001240000b7802 */ /* 0x000fce0000000f00 */
[----:B------:R-:W-:Y:S05]  /*1230*/  CALL.REL.NOINC `($__internal_0_$__cuda_sm20_div_rn_f64_full) ;  /* 0x0000000800647944 */ /* 0x000fea0003c00000 */
[----:B------:R-:W-:Y:S02]  /*1240*/  IMAD.MOV.U32 R8, RZ, RZ, R26 ;  /* 0x000000ffff087224 */ /* 0x000fe400078e001a */
[----:B------:R-:W-:-:S07]  /*1250*/  IMAD.MOV.U32 R9, RZ, RZ, R27 ;  /* 0x000000ffff097224 */ /* 0x000fce00078e001b */
.L_x_12:
[----:B------:R-:W-:Y:S05]  /*1260*/  BSYNC.RECONVERGENT B1 ;  /* 0x0000000000017941 */ /* 0x000fea0003800200 */
.L_x_11:
[----:B------:R-:W0:Y:S01]  /*1270*/  MUFU.RCP64H R11, R13 ;  /* 0x0000000d000b7308 */ /* 0x000e220000001800 */
[----:B------:R-:W-:Y:S01]  /*1280*/  MOV R10, 0x1 ;  /* 0x00000001000a7802 */ /* 0x000fe20000000f00 */
[----:B------:R-:W-:Y:S01]  /*1290*/  BSSY.RECONVERGENT B1, `(.L_x_13) ;  /* 0x0000015000017945 */ /* 0x000fe20003800200 */
[----:B------:R-:W-:-:S04]  /*12a0*/  FSETP.GEU.AND P1, PT, |R19|, 6.5827683646048100446e-37, PT ;  /* 0x036000001300780b */ /* 0x000fc80003f2e200 */
        /* <DEDUP_REMOVED lines=12> */
[----:B------:R-:W-:Y:S01]  /*1370*/  MOV R20, R12 ;  /* 0x0000000c00147202 */ /* 0x000fe20000000f00 */
[----:B------:R-:W-:Y:S01]  /*1380*/  IMAD.MOV.U32 R23, RZ, RZ, R19 ;  /* 0x000000ffff177224 */ /* 0x000fe200078e0013 */
[----:B------:R-:W-:Y:S01]  /*1390*/  MOV R11, 0x13c0 ;  /* 0x000013c0000b7802 */ /* 0x000fe20000000f00 */
[----:B------:R-:W-:-:S07]  /*13a0*/  IMAD.MOV.U32 R21, RZ, RZ, R13 ;  /* 0x000000ffff157224 */ /* 0x000fce00078e000d */
[----:B------:R-:W-:Y:S05]  /*13b0*/  CALL.REL.NOINC `($__internal_0_$__cuda_sm20_div_rn_f64_full) ;  /* 0x0000000800047944 */ /* 0x000fea0003c00000 */
[----:B------:R-:W-:Y:S01]  /*13c0*/  IMAD.MOV.U32 R10, RZ, RZ, R26 ;  /* 0x000000ffff0a7224 */ /* 0x000fe200078e001a */
[----:B------:R-:W-:-:S07]  /*13d0*/  MOV R11, R27 ;  /* 0x0000001b000b7202 */ /* 0x000fce0000000f00 */
.L_x_14:
[----:B------:R-:W-:Y:S05]  /*13e0*/  BSYNC.RECONVERGENT B1 ;  /* 0x0000000000017941 */ /* 0x000fea0003800200 */
.L_x_13:
[----:B------:R-:W0:Y:S01]  /*13f0*/  LDC.64 R12, c[0x0][0x388] ;  /* 0x0000e200ff0c7b82 */ /* 0x000e220000000a00 */
[----:B------:R-:W1:Y:S01]  /*1400*/  LDCU.64 UR6, c[0x0][0x390] ;  /* 0x00007200ff0677ac */ /* 0x000e620008000a00 */
[----:B------:R-:W-:Y:S01]  /*1410*/  F2I.U32.F64.TRUNC R6, R6 ;  /* 0x0000000600067311 */ /* 0x000fe2000030d000 */
[----:B------:R-:W-:Y:S02]  /*1420*/  UMOV UR4, 0x3340 ;  /* 0x0000334000047882 */ /* 0x000fe40000000000 */
[----:B------:R-:W-:-:S05]  /*1430*/  IMAD.U32 R17, RZ, RZ, UR4 ;  /* 0x00000004ff117e24 */ /* 0x000fca000f8e00ff */
[----:B------:R-:W2:Y:S08]  /*1440*/  F2I.U32.F64.TRUNC R9, R8 ;  /* 0x0000000800097311 */ /* 0x000eb0000030d000 */
[----:B------:R-:W3:Y:S01]  /*1450*/  F2I.U32.F64.TRUNC R10, R10 ;  /* 0x0000000a000a7311 */ /* 0x000ee2000030d000 */
[----:B-1----:R-:W-:Y:S01]  /*1460*/  IMAD R15, R5, UR6, R3 ;  /* 0x00000006050f7c24 */ /* 0x002fe2000f8e0203 */
[----:B------:R-:W-:-:S03]  /*1470*/  IADD3 R5, PT, PT, R2, R5, RZ ;  /* 0x0000000502057210 */ /* 0x000fc60007ffe0ff */
[----:B0-----:R-:W-:Y:S01]  /*1480*/  IMAD.WIDE R12, R15, 0x4, R12 ;  /* 0x000000040f0c7825 */ /* 0x001fe200078e020c */
[----:B--2---:R-:W-:Y:S02]  /*1490*/  PRMT R14, R6, 0x3340, R9 ;  /* 0x00003340060e7816 */ /* 0x004fe40000000009 */
[----:B------:R-:W-:Y:S02]  /*14a0*/  ISETP.GE.AND P0, PT, R5, UR7, PT ;  /* 0x0000000705007c0c */ /* 0x000fe4000bf06270 */
[----:B---3--:R-:W-:-:S04]  /*14b0*/  PRMT R17, R10, R17, 0xffff ;  /* 0x0000ffff0a117416 */ /* 0x008fc80000000011 */
[----:B------:R-:W-:-:S05]  /*14c0*/  PRMT R17, R14, 0x5410, R17 ;  /* 0x000054100e117816 */ /* 0x000fca0000000011 */
[----:B------:R1:W-:Y:S02]  /*14d0*/  STG.E desc[UR8][R12.64], R17 ;  /* 0x000000110c007986 */ /* 0x0003e4000c101908 */
[----:B------:R-:W-:Y:S05]  /*14e0*/  @!P0 BRA `(.L_x_15) ;  /* 0xffffffec00348947 */ /* 0x000fea000383ffff */
.L_x_2:
[----:B------:R-:W-:Y:S05]  /*14f0*/  BSYNC.RECONVERGENT B0 ;  /* 0x0000000000007941 */ /* 0x000fea0003800200 */
.L_x_1:
[----:B------:R-:W2:Y:S01]  /*1500*/  LDCU UR4, c[0x0][0x360] ;  /* 0x00006c00ff0477ac */ /* 0x000ea20008000800 */
[----:B------:R-:W2:Y:S01]  /*1510*/  LDC R6, c[0x0][0x370] ;  /* 0x0000dc00ff067b82 */ /* 0x000ea20000000800 */
[----:B------:R-:W3:Y:S01]  /*1520*/  LDCU UR5, c[0x0][0x390] ;  /* 0x00007200ff0577ac */ /* 0x000ee20008000800 */
[----:B--2---:R-:W-:-:S05]  /*1530*/  IMAD R3, R6, UR4, R3 ;  /* 0x0000000406037c24 */ /* 0x004fca000f8e0203 */
[----:B---3--:R-:W-:-:S13]  /*1540*/  ISETP.GE.AND P0, PT, R3, UR5, PT ;  /* 0x0000000503007c0c */ /* 0x008fda000bf06270 */
[----:B------:R-:W-:Y:S05]  /*1550*/  @!P0 BRA `(.L_x_16) ;  /* 0xffffffec00048947 */ /* 0x000fea000383ffff */
[----:B------:R-:W-:Y:S05]  /*1560*/  EXIT ;  /* 0x000000000000794d */ /* 0x000fea0003800000 */
.L_x_0:
[----:B------:R-:W1:Y:S01]  /*1570*/  I2F.U32.RP R10, R2 ;  /* 0x00000002000a7306 */ /* 0x000e620000209000 */
[----:B------:R-:W2:Y:S01]  /*1580*/  LDCU UR4, c[0x0][0x394] ;  /* 0x00007280ff0477ac */ /* 0x000ea20008000800 */
[----:B------:R-:W-:Y:S01]  /*1590*/  IMAD.IADD R5, R0, 0x1, R2 ;  /* 0x0000000100057824 */ /* 0x000fe200078e0202 */
[----:B------:R-:W-:Y:S02]  /*15a0*/  IADD3 R11, PT, PT, RZ, -R2, RZ ;  /* 0x80000002ff0b7210 */ /* 0x000fe40007ffe0ff */
[----:B------:R-:W-:Y:S02]  /*15b0*/  CS2R R22, SRZ ;  /* 0x0000000000167805 */ /* 0x000fe4000001ff00 */
[----:B------:R-:W-:Y:S01]  /*15c0*/  ISETP.NE.U32.AND P2, PT, R2, RZ, PT ;  /* 0x000000ff0200720c */ /* 0x000fe20003f45070 */
[----:B-1----:R-:W1:Y:S01]  /*15d0*/  MUFU.RCP R10, R10 ;  /* 0x0000000a000a7308 */ /* 0x002e620000001000 */
[C---:B--2---:R-:W-:Y:S02]  /*15e0*/  ISETP.GE.AND P0, PT, R5.reuse, UR4, PT ;  /* 0x0000000405007c0c */ /* 0x044fe4000bf06270 */
[----:B------:R-:W-:-:S02]  /*15f0*/  VIMNMX R8, PT, PT, R5, UR4, !PT ;  /* 0x0000000405087c48 */ /* 0x000fc4000ffe0100 */
[----:B------:R-:W-:Y:S01]  /*1600*/  SEL R9, RZ, 0x1, P0 ;  /* 0x00000001ff097807 */ /* 0x000fe20000000000 */
[----:B-1----:R-:W-:-:S04]  /*1610*/  VIADD R6, R10, 0xffffffe ;  /* 0x0ffffffe0a067836 */ /* 0x002fc80000000000 */
[----:B------:R1:W2:Y:S02]  /*1620*/  F2I.FTZ.U32.TRUNC.NTZ R7, R6 ;  /* 0x0000000600077305 */ /* 0x0002a4000021f000 */
[----:B-1----:R-:W-:Y:S02]  /*1630*/  HFMA2 R6, -RZ, RZ, 0, 0 ;  /* 0x00000000ff067431 */ /* 0x002fe400000001ff */
[----:B--2---:R-:W-:-:S04]  /*1640*/  IMAD R11, R11, R7, RZ ;  /* 0x000000070b0b7224 */ /* 0x004fc800078e02ff */
[----:B------:R-:W-:Y:S01]  /*1650*/  IMAD.HI.U32 R10, R7, R11, R6 ;  /* 0x0000000b070a7227 */ /* 0x000fe200078e0006 */
[----:B------:R-:W-:Y:S02]  /*1660*/  IADD3 R7, PT, PT, R8, -R5, -R9 ;  /* 0x8000000508077210 */ /* 0x000fe40007ffe809 */
[----:B------:R-:W-:-:S03]  /*1670*/  MOV R11, 0x1730 ;  /* 0x00001730000b7802 */ /* 0x000fc60000000f00 */
[----:B------:R-:W-:-:S04]  /*1680*/  IMAD.HI.U32 R6, R10, R7, RZ ;  /* 0x000000070a067227 */ /* 0x000fc800078e00ff */
[----:B------:R-:W-:-:S04]  /*1690*/  IMAD.MOV R8, RZ, RZ, -R6 ;  /* 0x000000ffff087224 */ /* 0x000fc800078e0a06 */
[----:B------:R-:W-:-:S05]  /*16a0*/  IMAD R7, R2, R8, R7 ;  /* 0x0000000802077224 */ /* 0x000fca00078e0207 */
[----:B------:R-:W-:-:S13]  /*16b0*/  ISETP.GE.U32.AND P0, PT, R7, R2, PT ;  /* 0x000000020700720c */ /* 0x000fda0003f06070 */
[----:B------:R-:W-:Y:S01]  /*16c0*/  @P0 IADD3 R7, PT, PT, -R2, R7, RZ ;  /* 0x0000000702070210 */ /* 0x000fe20007ffe1ff */
[----:B------:R-:W-:-:S03]  /*16d0*/  @P0 VIADD R6, R6, 0x1 ;  /* 0x0000000106060836 */ /* 0x000fc60000000000 */
[----:B------:R-:W-:-:S13]  /*16e0*/  ISETP.GE.U32.AND P1, PT, R7, R2, PT ;  /* 0x000000020700720c */ /* 0x000fda0003f26070 */
[----:B------:R-:W-:Y:S02]  /*16f0*/  @P1 IADD3 R6, PT, PT, R6, 0x1, RZ ;  /* 0x0000000106061810 */ /* 0x000fe40007ffe0ff */
[----:B------:R-:W-:-:S05]  /*1700*/  @!P2 LOP3.LUT R6, RZ, R2, RZ, 0x33, !PT ;  /* 0x00000002ff06a212 */ /* 0x000fca00078e33ff */
[----:B------:R-:W-:-:S07]  /*1710*/  IMAD.IADD R6, R9, 0x1, R6 ;  /* 0x0000000109067824 */ /* 0x000fce00078e0206 */
[----:B0-----:R-:W-:Y:S05]  /*1720*/  CALL.REL.NOINC `($__internal_0_$__cuda_sm20_div_rn_f64_full) ;  /* 0x0000000400287944 */ /* 0x001fea0003c00000 */
[----:B------:R-:W-:Y:S01]  /*1730*/  MOV R8, R26 ;  /* 0x0000001a00087202 */ /* 0x000fe20000000f00 */
[----:B------:R-:W-:Y:S01]  /*1740*/  IMAD.MOV.U32 R9, RZ, RZ, R27 ;  /* 0x000000ffff097224 */ /* 0x000fe200078e001b */
[----:B------:R-:W-:Y:S01]  /*1750*/  UMOV UR4, 0x3340 ;  /* 0x0000334000047882 */ /* 0x000fe20000000000 */
[----:B------:R-:W-:Y:S01]  /*1760*/  IMAD.IADD R10, R2, 0x1, R5 ;  /* 0x00000001020a7824 */ /* 0x000fe200078e0205 */
[----:B------:R-:W-:Y:S01]  /*1770*/  MOV R12, UR4 ;  /* 0x00000004000c7c02 */ /* 0x000fe20008000f00 */
[----:B------:R0:W1:Y:S01]  /*1780*/  F2I.U32.F64.TRUNC R7, R8 ;  /* 0x0000000800077311 */ /* 0x000062000030d000 */
[----:B------:R-:W2:Y:S02]  /*1790*/  LDCU UR5, c[0x0][0x390] ;  /* 0x00007200ff0577ac */ /* 0x000ea40008000800 */
[----:B------:R-:W-:Y:S02]  /*17a0*/  PRMT R11, R11, R12, 0xffff ;  /* 0x0000ffff0b0b7416 */ /* 0x000fe4000000000c */
[----:B------:R-:W-:-:S02]  /*17b0*/  LOP3.LUT R12, R6, 0x3, RZ, 0xc0, !PT ;  /* 0x00000003060c7812 */ /* 0x000fc400078ec0ff */
[----:B------:R-:W-:-:S07]  /*17c0*/  IADD3 R13, PT, PT, R2, R10, RZ ;  /* 0x0000000a020d7210 */ /* 0x000fce0007ffe0ff */
.L_x_22:
[----:B---3--:R-:W3:Y:S01]  /*17d0*/  LDC R15, c[0x0][0x394] ;  /* 0x0000e500ff0f7b82 */ /* 0x008ee20000000800 */
[----:B------:R-:W-:Y:S01]  /*17e0*/  BSSY.RECONVERGENT B0, `(.L_x_17) ;  /* 0x0000039000007945 */ /* 0x000fe20003800200 */
[----:B---3--:R-:W-:-:S13]  /*17f0*/  ISETP.GE.AND P0, PT, R0, R15, PT ;  /* 0x0000000f0000720c */ /* 0x008fda0003f06270 */
[----:B----4-:R-:W-:Y:S05]  /*1800*/  @P0 BRA `(.L_x_18) ;  /* 0x0000000000d80947 */ /* 0x010fea0003800000 */
[----:B------:R-:W-:Y:S01]  /*1810*/  ISETP.NE.AND P0, PT, R12, 0x3, PT ;  /* 0x000000030c00780c */ /* 0x000fe20003f05270 */
[----:B------:R-:W-:Y:S01]  /*1820*/  BSSY.RECONVERGENT B1, `(.L_x_19) ;  /* 0x000001a000017945 */ /* 0x000fe20003800200 */
[----:B------:R-:W-:Y:S01]  /*1830*/  ISETP.GE.U32.AND P1, PT, R6, 0x3, PT ;  /* 0x000000030600780c */ /* 0x000fe20003f26070 */
[----:B------:R-:W-:-:S10]  /*1840*/  IMAD.MOV.U32 R14, RZ, RZ, R0 ;  /* 0x000000ffff0e7224 */ /* 0x000fd400078e0000 */
[----:B------:R-:W-:Y:S05]  /*1850*/  @!P0 BRA `(.L_x_20) ;  /* 0x0000000000588947 */ /* 0x000fea0003800000 */
[----:B------:R-:W3:Y:S01]  /*1860*/  LDC R18, c[0x0][0x390] ;  /* 0x0000e400ff127b82 */ /* 0x000ee20000000800 */
[----:B-1----:R-:W-:Y:S02]  /*1870*/  LOP3.LUT R14, R7, 0xffff, RZ, 0xc0, !PT ;  /* 0x0000ffff070e7812 */ /* 0x002fe400078ec0ff */
[----:B------:R-:W-:Y:S02]  /*1880*/  ISETP.NE.AND P0, PT, R12, RZ, PT ;  /* 0x000000ff0c00720c */ /* 0x000fe40003f05270 */
[----:B------:R-:W-:-:S03]  /*1890*/  PRMT R16, R14, 0x3340, R1 ;  /* 0x000033400e107816 */ /* 0x000fc60000000001 */
[----:B0-----:R-:W0:Y:S01]  /*18a0*/  LDC.64 R8, c[0x0][0x388] ;  /* 0x0000e200ff087b82 */ /* 0x001e220000000a00 */
[----:B------:R-:W-:-:S04]  /*18b0*/  PRMT R19, R16, 0x5410, R11 ;  /* 0x0000541010137816 */ /* 0x000fc8000000000b */
[----:B------:R-:W-:-:S04]  /*18c0*/  PRMT R19, R14, 0x7604, R19 ;  /* 0x000076040e137816 */ /* 0x000fc80000000013 */
[----:B------:R-:W-:Y:S02]  /*18d0*/  PRMT R21, R14, 0x7054, R19 ;  /* 0x000070540e157816 */ /* 0x000fe40000000013 */
[----:B------:R-:W-:Y:S01]  /*18e0*/  MOV R14, R5 ;  /* 0x00000005000e7202 */ /* 0x000fe20000000f00 */
[----:B---3--:R-:W-:-:S04]  /*18f0*/  IMAD R17, R0, R18, R3 ;  /* 0x0000001200117224 */ /* 0x008fc800078e0203 */
[----:B0-----:R-:W-:-:S05]  /*1900*/  IMAD.WIDE R16, R17, 0x4, R8 ;  /* 0x0000000411107825 */ /* 0x001fca00078e0208 */
[----:B------:R3:W-:Y:S01]  /*1910*/  STG.E desc[UR8][R16.64], R21 ;  /* 0x0000001510007986 */ /* 0x0007e2000c101908 */
[----:B------:R-:W-:Y:S05]  /*1920*/  @!P0 BRA `(.L_x_20) ;  /* 0x0000000000248947 */ /* 0x000fea0003800000 */
[----:B------:R-:W-:Y:S01]  /*1930*/  ISETP.NE.AND P0, PT, R12, 0x1, PT ;  /* 0x000000010c00780c */ /* 0x000fe20003f05270 */
[----:B---3--:R-:W-:Y:S02]  /*1940*/  IMAD R17, R5, R18, R3 ;  /* 0x0000001205117224 */ /* 0x008fe400078e0203 */
[----:B------:R-:W-:Y:S02]  /*1950*/  IMAD.MOV.U32 R14, RZ, RZ, R10 ;  /* 0x000000ffff0e7224 */ /* 0x000fe400078e000a */
[----:B------:R-:W-:-:S05]  /*1960*/  IMAD.WIDE R16, R17, 0x4, R8 ;  /* 0x0000000411107825 */ /* 0x000fca00078e0208 */
[----:B------:R4:W-:Y:S03]  /*1970*/  STG.E desc[UR8][R16.64], R21 ;  /* 0x0000001510007986 */ /* 0x0009e6000c101908 */
[----:B------:R-:W-:Y:S01]  /*1980*/  @P0 IMAD R19, R10, R18, R3 ;  /* 0x000000120a130224 */ /* 0x000fe200078e0203 */
[----:B------:R-:W-:-:S03]  /*1990*/  @P0 MOV R14, R13 ;  /* 0x0000000d000e0202 */ /* 0x000fc60000000f00 */
[----:B------:R-:W-:-:S05]  /*19a0*/  @P0 IMAD.WIDE R8, R19, 0x4, R8 ;  /* 0x0000000413080825 */ /* 0x000fca00078e0208 */
[----:B------:R4:W-:Y:S02]  /*19b0*/  @P0 STG.E desc[UR8][R8.64], R21 ;  /* 0x0000001508000986 */ /* 0x0009e4000c101908 */
.L_x_20:
[----:B--2---:R-:W-:Y:S05]  /*19c0*/  BSYNC.RECONVERGENT B1 ;  /* 0x0000000000017941 */ /* 0x004fea0003800200 */
.L_x_19:
[----:B------:R-:W-:Y:S05]  /*19d0*/  @!P1 BRA `(.L_x_18) ;  /* 0x0000000000649947 */ /* 0x000fea0003800000 */
[----:B0---4-:R-:W0:Y:S01]  /*19e0*/  LDC.64 R8, c[0x0][0x388] ;  /* 0x0000e200ff087b82 */ /* 0x011e220000000a00 */
[----:B------:R-:W-:Y:S01]  /*19f0*/  UMOV UR4, 0x3340 ;  /* 0x0000334000047882 */ /* 0x000fe20000000000 */
[----:B-1-3--:R-:W-:Y:S01]  /*1a00*/  LOP3.LUT R16, R7, 0xffff, RZ, 0xc0, !PT ;  /* 0x0000ffff07107812 */ /* 0x00afe200078ec0ff */
[----:B------:R-:W-:-:S03]  /*1a10*/  IMAD.U32 R19, RZ, RZ, UR4 ;  /* 0x00000004ff137e24 */ /* 0x000fc6000f8e00ff */
[C---:B------:R-:W-:Y:S02]  /*1a20*/  PRMT R17, R16.reuse, 0x3340, R16 ;  /* 0x0000334010117816 */ /* 0x040fe40000000010 */
[----:B------:R-:W-:-:S04]  /*1a30*/  PRMT R16, R16, R19, 0xffff ;  /* 0x0000ffff10107416 */ /* 0x000fc80000000013 */
[----:B------:R-:W-:-:S07]  /*1a40*/  PRMT R25, R17, 0x5410, R16 ;  /* 0x0000541011197816 */ /* 0x000fce0000000010 */
.L_x_21:
[----:B------:R-:W-:Y:S01]  /*1a50*/  IADD3 R16, PT, PT, R2, R14, RZ ;  /* 0x0000000e02107210 */ /* 0x000fe20007ffe0ff */
[----:B------:R-:W-:-:S04]  /*1a60*/  IMAD R17, R14, UR5, R3 ;  /* 0x000000050e117c24 */ /* 0x000fc8000f8e0203 */
[----:B------:R-:W-:Y:S02]  /*1a70*/  IMAD.IADD R18, R2, 0x1, R16 ;  /* 0x0000000102127824 */ /* 0x000fe400078e0210 */
[--C-:B------:R-:W-:Y:S02]  /*1a80*/  IMAD R19, R16, UR5, R3.reuse ;  /* 0x0000000510137c24 */ /* 0x100fe4000f8e0203 */
[----:B------:R-:W-:Y:S01]  /*1a90*/  IMAD R21, R18, UR5, R3 ;  /* 0x0000000512157c24 */ /* 0x000fe2000f8e0203 */
[----:B------:R-:W-:Y:S01]  /*1aa0*/  IADD3 R24, PT, PT, R2, R18, RZ ;  /* 0x0000001202187210 */ /* 0x000fe20007ffe0ff */
[----:B0-----:R-:W-:-:S04]  /*1ab0*/  IMAD.WIDE R16, R17, 0x4, R8 ;  /* 0x0000000411107825 */ /* 0x001fc800078e0208 */
[----:B------:R-:W-:Y:S01]  /*1ac0*/  IMAD R23, R24, UR5, R3 ;  /* 0x0000000518177c24 */ /* 0x000fe2000f8e0203 */
[----:B------:R0:W-:Y:S01]  /*1ad0*/  STG.E desc[UR8][R16.64], R25 ;  /* 0x0000001910007986 */ /* 0x0001e2000c101908 */
[----:B------:R-:W-:-:S04]  /*1ae0*/  IMAD.WIDE R18, R19, 0x4, R8 ;  /* 0x0000000413127825 */ /* 0x000fc800078e0208 */
[--C-:B------:R-:W-:Y:S01]  /*1af0*/  IMAD.WIDE R20, R21, 0x4, R8.reuse ;  /* 0x0000000415147825 */ /* 0x100fe200078e0208 */
[----:B------:R0:W-:Y:S03]  /*1b00*/  STG.E desc[UR8][R18.64], R25 ;  /* 0x0000001912007986 */ /* 0x0001e6000c101908 */
[----:B------:R-:W-:Y:S01]  /*1b10*/  IMAD.WIDE R22, R23, 0x4, R8 ;  /* 0x0000000417167825 */ /* 0x000fe200078e0208 */
[----:B------:R0:W-:Y:S03]  /*1b20*/  STG.E desc[UR8][R20.64], R25 ;  /* 0x0000001914007986 */ /* 0x0001e6000c101908 */
[----:B------:R-:W-:Y:S01]  /*1b30*/  IMAD.IADD R14, R2, 0x1, R24 ;  /* 0x00000001020e7824 */ /* 0x000fe200078e0218 */
[----:B------:R0:W-:Y:S04]  /*1b40*/  STG.E desc[UR8][R22.64], R25 ;  /* 0x0000001916007986 */ /* 0x0001e8000c101908 */
[----:B------:R-:W-:-:S13]  /*1b50*/  ISETP.GE.AND P0, PT, R14, R15, PT ;  /* 0x0000000f0e00720c */ /* 0x000fda0003f06270 */
[----:B0-----:R-:W-:Y:S05]  /*1b60*/  @!P0 BRA `(.L_x_21) ;  /* 0xfffffffc00b88947 */ /* 0x001fea000383ffff */
.L_x_18:
[----:B--2---:R-:W-:Y:S05]  /*1b70*/  BSYNC.RECONVERGENT B0 ;  /* 0x0000000000007941 */ /* 0x004fea0003800200 */
.L_x_17:
[----:B------:R-:W2:Y:S01]  /*1b80*/  LDCU UR4, c[0x0][0x390] ;  /* 0x00007200ff0477ac */ /* 0x000ea20008000800 */
[----:B------:R-:W-:-:S04]  /*1b90*/  IADD3 R3, PT, PT, R4, R3, RZ ;  /* 0x0000000304037210 */ /* 0x000fc80007ffe0ff */
[----:B--2---:R-:W-:-:S13]  /*1ba0*/  ISETP.GE.AND P0, PT, R3, UR4, PT ;  /* 0x0000000403007c0c */ /* 0x004fda000bf06270 */
[----:B------:R-:W-:Y:S05]  /*1bb0*/  @!P0 BRA `(.L_x_22) ;  /* 0xfffffffc00048947 */ /* 0x000fea000383ffff */
[----:B------:R-:W-:Y:S05]  /*1bc0*/  EXIT ;  /* 0x000000000000794d */ /* 0x000fea0003800000 */
        .weak           $__internal_0_$__cuda_sm20_div_rn_f64_full
        .type           $__internal_0_$__cuda_sm20_div_rn_f64_full,@function
        .size           $__internal_0_$__cuda_sm20_div_rn_f64_full,(.L_x_29 - $__internal_0_$__cuda_sm20_div_rn_f64_full)
$__internal_0_$__cuda_sm20_div_rn_f64_full:
[C---:B------:R-:W-:Y:S01]  /*1bd0*/  FSETP.GEU.AND P0, PT, |R21|.reuse, 1.469367938527859385e-39, PT ;  /* 0x001000001500780b */ /* 0x040fe20003f0e200 */
[----:B------:R-:W-:Y:S01]  /*1be0*/  IMAD.MOV.U32 R28, RZ, RZ, 0x1ca00000 ;  /* 0x1ca00000ff1c7424 */ /* 0x000fe200078e00ff */
[----:B------:R-:W-:Y:S01]  /*1bf0*/  LOP3.LUT R14, R21, 0x800fffff, RZ, 0xc0, !PT ;  /* 0x800fffff150e7812 */ /* 0x000fe200078ec0ff */
[----:B------:R-:W-:Y:S01]  /*1c00*/  BSSY.RECONVERGENT B2, `(.L_x_23) ;  /* 0x0000055000027945 */ /* 0x000fe20003800200 */
[C---:B------:R-:W-:Y:S02]  /*1c10*/  FSETP.GEU.AND P2, PT, |R23|.reuse, 1.469367938527859385e-39, PT ;  /* 0x001000001700780b */ /* 0x040fe40003f4e200 */
[----:B------:R-:W-:Y:S01]  /*1c20*/  LOP3.LUT R15, R14, 0x3ff00000, RZ, 0xfc, !PT ;  /* 0x3ff000000e0f7812 */ /* 0x000fe200078efcff */
[----:B------:R-:W-:Y:S01]  /*1c30*/  IMAD.MOV.U32 R14, RZ, RZ, R20 ;  /* 0x000000ffff0e7224 */ /* 0x000fe200078e0014 */
[----:B------:R-:W-:Y:S02]  /*1c40*/  MOV R24, 0x1 ;  /* 0x0000000100187802 */ /* 0x000fe40000000f00 */
[----:B------:R-:W-:-:S02]  /*1c50*/  LOP3.LUT R10, R23, 0x7ff00000, RZ, 0xc0, !PT ;  /* 0x7ff00000170a7812 */ /* 0x000fc400078ec0ff */
[C---:B------:R-:W-:Y:S01]  /*1c60*/  LOP3.LUT R33, R21.reuse, 0x7ff00000, RZ, 0xc0, !PT ;  /* 0x7ff0000015217812 */ /* 0x040fe200078ec0ff */
[----:B------:R-:W-:Y:S01]  /*1c70*/  @!P0 DMUL R14, R20, 8.98846567431157953865e+307 ;  /* 0x7fe00000140e8828 */ /* 0x000fe20000000000 */
[----:B------:R-:W-:Y:S02]  /*1c80*/  MOV R32, R10 ;  /* 0x0000000a00207202 */ /* 0x000fe40000000f00 */
[C---:B------:R-:W-:Y:S02]  /*1c90*/  ISETP.GE.U32.AND P1, PT, R10.reuse, R33, PT ;  /* 0x000000210a00720c */ /* 0x040fe40003f26070 */
[----:B------:R-:W-:Y:S01]  /*1ca0*/  @!P2 LOP3.LUT R29, R21, 0x7ff00000, RZ, 0xc0, !PT ;  /* 0x7ff00000151da812 */ /* 0x000fe200078ec0ff */
[----:B------:R-:W0:Y:S03]  /*1cb0*/  MUFU.RCP64H R25, R15 ;  /* 0x0000000f00197308 */ /* 0x000e260000001800 */
[----:B------:R-:W-:-:S02]  /*1cc0*/  @!P2 ISETP.GE.U32.AND P3, PT, R10, R29, PT ;  /* 0x0000001d0a00a20c */ /* 0x000fc40003f66070 */
[----:B------:R-:W-:Y:S02]  /*1cd0*/  @!P0 LOP3.LUT R33, R15, 0x7ff00000, RZ, 0xc0, !PT ;  /* 0x7ff000000f218812 */ /* 0x000fe400078ec0ff */
[----:B------:R-:W-:Y:S02]  /*1ce0*/  @!P2 SEL R29, R28, 0x63400000, !P3 ;  /* 0x634000001c1da807 */ /* 0x000fe40005800000 */
[----:B------:R-:W-:Y:S02]  /*1cf0*/  IADD3 R35, PT, PT, R33, -0x1, RZ ;  /* 0xffffffff21237810 */ /* 0x000fe40007ffe0ff */
[----:B------:R-:W-:-:S04]  /*1d00*/  @!P2 LOP3.LUT R30, R29, 0x80000000, R23, 0xf8, !PT ;  /* 0x800000001d1ea812 */ /* 0x000fc800078ef817 */
[----:B------:R-:W-:Y:S01]  /*1d10*/  @!P2 LOP3.LUT R31, R30, 0x100000, RZ, 0xfc, !PT ;  /* 0x001000001e1fa812 */ /* 0x000fe200078efcff */
[----:B------:R-:W-:Y:S01]  /*1d20*/  @!P2 IMAD.MOV.U32 R30, RZ, RZ, RZ ;  /* 0x000000ffff1ea224 */ /* 0x000fe200078e00ff */
[----:B0-----:R-:W-:-:S08]  /*1d30*/  DFMA R26, R24, -R14, 1 ;  /* 0x3ff00000181a742b */ /* 0x001fd0000000080e */
[----:B------:R-:W-:-:S08]  /*1d40*/  DFMA R26, R26, R26, R26 ;  /* 0x0000001a1a1a722b */ /* 0x000fd0000000001a */
[----:B------:R-:W-:Y:S01]  /*1d50*/  DFMA R26, R24, R26, R24 ;  /* 0x0000001a181a722b */ /* 0x000fe20000000018 */
[----:B------:R-:W-:Y:S02]  /*1d60*/  SEL R25, R28, 0x63400000, !P1 ;  /* 0x634000001c197807 */ /* 0x000fe40004800000 */
[----:B------:R-:W-:Y:S02]  /*1d70*/  MOV R24, R22 ;  /* 0x0000001600187202 */ /* 0x000fe40000000f00 */
[----:B------:R-:W-:-:S03]  /*1d80*/  LOP3.LUT R25, R25, 0x800fffff, R23, 0xf8, !PT ;  /* 0x800fffff19197812 */ /* 0x000fc600078ef817 */
[----:B------:R-:W-:-:S03]  /*1d90*/  DFMA R28, R26, -R14, 1 ;  /* 0x3ff000001a1c742b */ /* 0x000fc6000000080e */
[----:B------:R-:W-:-:S05]  /*1da0*/  @!P2 DFMA R24, R24, 2, -R30 ;  /* 0x400000001818a82b */ /* 0x000fca000000081e */
[----:B------:R-:W-:-:S05]  /*1db0*/  DFMA R28, R26, R28, R26 ;  /* 0x0000001c1a1c722b */ /* 0x000fca000000001a */
[----:B------:R-:W-:-:S03]  /*1dc0*/  @!P2 LOP3.LUT R32, R25, 0x7ff00000, RZ, 0xc0, !PT ;  /* 0x7ff000001920a812 */ /* 0x000fc600078ec0ff */
[----:B------:R-:W-:Y:S02]  /*1dd0*/  DMUL R26, R28, R24 ;  /* 0x000000181c1a7228 */ /* 0x000fe40000000000 */
[----:B------:R-:W-:-:S05]  /*1de0*/  VIADD R34, R32, 0xffffffff ;  /* 0xffffffff20227836 */ /* 0x000fca0000000000 */
[----:B------:R-:W-:Y:S01]  /*1df0*/  ISETP.GT.U32.AND P0, PT, R34, 0x7feffffe, PT ;  /* 0x7feffffe2200780c */ /* 0x000fe20003f04070 */
[----:B------:R-:W-:-:S03]  /*1e00*/  DFMA R30, R26, -R14, R24 ;  /* 0x8000000e1a1e722b */ /* 0x000fc60000000018 */
[----:B------:R-:W-:-:S05]  /*1e10*/  ISETP.GT.U32.OR P0, PT, R35, 0x7feffffe, P0 ;  /* 0x7feffffe2300780c */ /* 0x000fca0000704470 */
[----:B------:R-:W-:-:S08]  /*1e20*/  DFMA R30, R28, R30, R26 ;  /* 0x0000001e1c1e722b */ /* 0x000fd0000000001a */
[----:B------:R-:W-:Y:S05]  /*1e30*/  @P0 BRA `(.L_x_24) ;  /* 0x0000000000700947 */ /* 0x000fea0003800000 */
[----:B------:R-:W-:Y:S01]  /*1e40*/  LOP3.LUT R23, R21, 0x7ff00000, RZ, 0xc0, !PT ;  /* 0x7ff0000015177812 */ /* 0x000fe200078ec0ff */
[----:B------:R-:W-:-:S03]  /*1e50*/  IMAD.MOV.U32 R26, RZ, RZ, 0x1ca00000 ;  /* 0x1ca00000ff1a7424 */ /* 0x000fc600078e00ff */
[CC--:B------:R-:W-:Y:S02]  /*1e60*/  VIADDMNMX R22, R10.reuse, -R23.reuse, 0xb9600000, !PT ;  /* 0xb96000000a167446 */ /* 0x0c0fe40007800917 */
[----:B------:R-:W-:Y:S02]  /*1e70*/  ISETP.GE.U32.AND P0, PT, R10, R23, PT ;  /* 0x000000170a00720c */ /* 0x000fe40003f06070 */
[----:B------:R-:W-:Y:S02]  /*1e80*/  VIMNMX R10, PT, PT, R22, 0x46a00000, PT ;  /* 0x46a00000160a7848 */ /* 0x000fe40003fe0100 */
[----:B------:R-:W-:Y:S02]  /*1e90*/  SEL R23, R26, 0x63400000, !P0 ;  /* 0x634000001a177807 */ /* 0x000fe40004000000 */
[----:B------:R-:W-:Y:S02]  /*1ea0*/  MOV R22, RZ ;  /* 0x000000ff00167202 */ /* 0x000fe40000000f00 */
[----:B------:R-:W-:-:S05]  /*1eb0*/  IADD3 R10, PT, PT, -R23, R10, RZ ;  /* 0x0000000a170a7210 */ /* 0x000fca0007ffe1ff */
[----:B------:R-:W-:-:S06]  /*1ec0*/  VIADD R23, R10, 0x7fe00000 ;  /* 0x7fe000000a177836 */ /* 0x000fcc0000000000 */
[----:B------:R-:W-:-:S10]  /*1ed0*/  DMUL R26, R30, R22 ;  /* 0x000000161e1a7228 */ /* 0x000fd40000000000 */
[----:B------:R-:W-:-:S13]  /*1ee0*/  FSETP.GTU.AND P0, PT, |R27|, 1.469367938527859385e-39, PT ;  /* 0x001000001b00780b */ /* 0x000fda0003f0c200 */
[----:B------:R-:W-:Y:S05]  /*1ef0*/  @P0 BRA `(.L_x_25) ;  /* 0x0000000000940947 */ /* 0x000fea0003800000 */
[----:B------:R-:W-:Y:S01]  /*1f00*/  DFMA R14, R30, -R14, R24 ;  /* 0x8000000e1e0e722b */ /* 0x000fe20000000018 */
[----:B------:R-:W-:-:S09]  /*1f10*/  IMAD.MOV.U32 R22, RZ, RZ, RZ ;  /* 0x000000ffff167224 */ /* 0x000fd200078e00ff */
[C---:B------:R-:W-:Y:S02]  /*1f20*/  FSETP.NEU.AND P0, PT, R15.reuse, RZ, PT ;  /* 0x000000ff0f00720b */ /* 0x040fe40003f0d000 */
[----:B------:R-:W-:-:S04]  /*1f30*/  LOP3.LUT R21, R15, 0x80000000, R21, 0x48, !PT ;  /* 0x800000000f157812 */ /* 0x000fc800078e4815 */
[----:B------:R-:W-:-:S07]  /*1f40*/  LOP3.LUT R23, R21, R23, RZ, 0xfc, !PT ;  /* 0x0000001715177212 */ /* 0x000fce00078efcff */
[----:B------:R-:W-:Y:S05]  /*1f50*/  @!P0 BRA `(.L_x_25) ;  /* 0x00000000007c8947 */ /* 0x000fea0003800000 */
[----:B------:R-:W-:Y:S01]  /*1f60*/  IADD3 R15, PT, PT, -R10, RZ, RZ ;  /* 0x000000ff0a0f7210 */ /* 0x000fe20007ffe1ff */
[----:B------:R-:W-:Y:S01]  /*1f70*/  IMAD.MOV.U32 R14, RZ, RZ, RZ ;  /* 0x000000ffff0e7224 */ /* 0x000fe200078e00ff */
[----:B------:R-:W-:-:S05]  /*1f80*/  DMUL.RP R22, R30, R22 ;  /* 0x000000161e167228 */ /* 0x000fca0000008000 */
[----:B------:R-:W-:-:S05]  /*1f90*/  DFMA R14, R26, -R14, R30 ;  /* 0x8000000e1a0e722b */ /* 0x000fca000000001e */
[----:B------:R-:W-:Y:S02]  /*1fa0*/  LOP3.LUT R21, R23, R21, RZ, 0x3c, !PT ;  /* 0x0000001517157212 */ /* 0x000fe400078e3cff */
[----:B------:R-:W-:-:S04]  /*1fb0*/  IADD3 R14, PT, PT, -R10, -0x43300000, RZ ;  /* 0xbcd000000a0e7810 */ /* 0x000fc80007ffe1ff */
[----:B------:R-:W-:-:S04]  /*1fc0*/  FSETP.NEU.AND P0, PT, |R15|, R14, PT ;  /* 0x0000000e0f00720b */ /* 0x000fc80003f0d200 */
[----:B------:R-:W-:Y:S02]  /*1fd0*/  FSEL R26, R22, R26, !P0 ;  /* 0x0000001a161a7208 */ /* 0x000fe40004000000 */
[----:B------:R-:W-:Y:S01]  /*1fe0*/  FSEL R27, R21, R27, !P0 ;  /* 0x0000001b151b7208 */ /* 0x000fe20004000000 */
[----:B------:R-:W-:Y:S06]  /*1ff0*/  BRA `(.L_x_25) ;  /* 0x0000000000547947 */ /* 0x000fec0003800000 */
.L_x_24:
[----:B------:R-:W-:-:S14]  /*2000*/  DSETP.NAN.AND P0, PT, R22, R22, PT ;  /* 0x000000161600722a */ /* 0x000fdc0003f08000 */
[----:B------:R-:W-:Y:S05]  /*2010*/  @P0 BRA `(.L_x_26) ;  /* 0x0000000000440947 */ /* 0x000fea0003800000 */
[----:B------:R-:W-:-:S14]  /*2020*/  DSETP.NAN.AND P0, PT, R20, R20, PT ;  /* 0x000000141400722a */ /* 0x000fdc0003f08000 */
[----:B------:R-:W-:Y:S05]  /*2030*/  @P0 BRA `(.L_x_27) ;  /* 0x0000000000300947 */ /* 0x000fea0003800000 */
[----:B------:R-:W-:Y:S01]  /*2040*/  ISETP.NE.AND P0, PT, R32, R33, PT ;  /* 0x000000212000720c */ /* 0x000fe20003f05270 */
[----:B------:R-:W-:Y:S01]  /*2050*/  IMAD.MOV.U32 R27, RZ, RZ, -0x80000 ;  /* 0xfff80000ff1b7424 */ /* 0x000fe200078e00ff */
[----:B------:R-:W-:-:S11]  /*2060*/  MOV R26, 0x0 ;  /* 0x00000000001a7802 */ /* 0x000fd60000000f00 */
[----:B------:R-:W-:Y:S05]  /*2070*/  @!P0 BRA `(.L_x_25) ;  /* 0x0000000000348947 */ /* 0x000fea0003800000 */
[----:B------:R-:W-:Y:S02]  /*2080*/  ISETP.NE.AND P0, PT, R32, 0x7ff00000, PT ;  /* 0x7ff000002000780c */ /* 0x000fe40003f05270 */
[----:B------:R-:W-:Y:S02]  /*2090*/  LOP3.LUT R27, R23, 0x80000000, R21, 0x48, !PT ;  /* 0x80000000171b7812 */ /* 0x000fe400078e4815 */
[----:B------:R-:W-:-:S13]  /*20a0*/  ISETP.EQ.OR P0, PT, R33, RZ, !P0 ;  /* 0x000000ff2100720c */ /* 0x000fda0004702670 */
[----:B------:R-:W-:Y:S02]  /*20b0*/  @P0 LOP3.LUT R10, R27, 0x7ff00000, RZ, 0xfc, !PT ;  /* 0x7ff000001b0a0812 */ /* 0x000fe400078efcff */
[----:B------:R-:W-:Y:S01]  /*20c0*/  @!P0 MOV R26, RZ ;  /* 0x000000ff001a8202 */ /* 0x000fe20000000f00 */
[----:B------:R-:W-:Y:S01]  /*20d0*/  @P0 IMAD.MOV.U32 R26, RZ, RZ, RZ ;  /* 0x000000ffff1a0224 */ /* 0x000fe200078e00ff */
[----:B------:R-:W-:Y:S01]  /*20e0*/  @P0 MOV R27, R10 ;  /* 0x0000000a001b0202 */ /* 0x000fe20000000f00 */
[----:B------:R-:W-:Y:S06]  /*20f0*/  BRA `(.L_x_25) ;  /* 0x0000000000147947 */ /* 0x000fec0003800000 */
.L_x_27:
[----:B------:R-:W-:Y:S01]  /*2100*/  LOP3.LUT R27, R21, 0x80000, RZ, 0xfc, !PT ;  /* 0x00080000151b7812 */ /* 0x000fe200078efcff */
[----:B------:R-:W-:Y:S01]  /*2110*/  IMAD.MOV.U32 R26, RZ, RZ, R20 ;  /* 0x000000ffff1a7224 */ /* 0x000fe200078e0014 */
[----:B------:R-:W-:Y:S06]  /*2120*/  BRA `(.L_x_25) ;  /* 0x0000000000087947 */ /* 0x000fec0003800000 */
.L_x_26:
[----:B------:R-:W-:Y:S02]  /*2130*/  LOP3.LUT R27, R23, 0x80000, RZ, 0xfc, !PT ;  /* 0x00080000171b7812 */ /* 0x000fe400078efcff */
[----:B------:R-:W-:-:S07]  /*2140*/  MOV R26, R22 ;  /* 0x00000016001a7202 */ /* 0x000fce0000000f00 */
.L_x_25:
[----:B------:R-:W-:Y:S05]  /*2150*/  BSYNC.RECONVERGENT B2 ;  /* 0x0000000000027941 */ /* 0x000fea0003800200 */
.L_x_23:
[----:B------:R-:W-:Y:S02]  /*2160*/  IMAD.MOV.U32 R10, RZ, RZ, R11 ;  /* 0x000000ffff0a7224 */ /* 0x000fe400078e000b */
[----:B------:R-:W-:-:S04]  /*2170*/  HFMA2 R11, -RZ, RZ, 0, 0 ;  /* 0x00000000ff0b7431 */ /* 0x000fc800000001ff */
[----:B------:R-:W-:Y:S05]  /*2180*/  RET.REL.NODEC R10 `(_ZN6render13ssaaGPUKernelEPK6uchar4PS0_iii) ;  /* 0xffffffdc0a9c7950 */ /* 0x000fea0003c3ffff */
.L_x_28:
[----:B------:R-:W-:-:S00]  /*2190*/  BRA `(.L_x_28) ;  /* 0xfffffffc00fc7947 */ /* 0x000fc0000383ffff */
[----:B------:R-:W-:-:S00]  /*21a0*/  NOP ;  /* 0x0000000000007918 */ /* 0x000fc00000000000 */
        /* <DEDUP_REMOVED lines=13> */
.L_x_29:


//--------------------- .nv.shared.reserved.0     --------------------------
	.section	.nv.shared.reserved.0,"aw",@nobits
	.weak		__nv_reservedSMEM_offset_0_alias
	.size		__nv_reservedSMEM_offset_0_alias, 0, 64
	.other		__nv_reservedSMEM_offset_0_alias,@"STO_CUDA_RESERVED_SHARED STV_DEFAULT"
__nv_reservedSMEM_offset_0_alias:
	.zero		0
	.zero		64


//--------------------- .nv.constant0._ZN6render13ssaaGPUKernelEPK6uchar4PS0_iii --------------------------
	.section	.nv.constant0._ZN6render13ssaaGPUKernelEPK6uchar4PS0_iii,"a",@progbits
	.sectionflags	@""
	.align	4
.nv.constant0._ZN6render13ssaaGPUKernelEPK6uchar4PS0_iii:
	.zero		924


//--------------------- SYMBOLS --------------------------

	.type		.nv.reservedSmem.offset0,@object
	.size		.nv.reservedSmem.offset0,0x4
